//
// Generated by NVIDIA NVVM Compiler
//
// Compiler Build ID: CL-36424714
// Cuda compilation tools, release 13.0, V13.0.88
// Based on NVVM 20.0.0
//

.version 9.0
.target sm_100
.address_size 64

	// .globl	_Z10bit_reducePKjPj
.extern .shared .align 16 .b8 sharedMem[];
.extern .shared .align 16 .b8 sharedMemT[];

.visible .entry _Z10bit_reducePKjPj(
	.param .u64 .ptr .align 1 _Z10bit_reducePKjPj_param_0,
	.param .u64 .ptr .align 1 _Z10bit_reducePKjPj_param_1
)
{
	.reg .pred 	%p<3>;
	.reg .b32 	%r<13>;
	.reg .b64 	%rd<13>;

	ld.param.u64 	%rd2, [_Z10bit_reducePKjPj_param_0];
	ld.param.u64 	%rd3, [_Z10bit_reducePKjPj_param_1];
	cvta.to.global.u64 	%rd1, %rd3;
	cvta.to.global.u64 	%rd4, %rd2;
	mov.u32 	%r3, %tid.x;
	mov.u32 	%r4, %ntid.x;
	mov.u32 	%r5, %ctaid.x;
	mad.lo.s32 	%r1, %r4, %r5, %r3;
	mul.wide.u32 	%rd5, %r1, 4;
	add.s64 	%rd6, %rd4, %rd5;
	ld.global.u32 	%r2, [%rd6];
	setp.gt.u32 	%p1, %r2, 255;
	@%p1 bra 	$L__BB0_2;
	add.s64 	%rd12, %rd1, %rd5;
	mov.b32 	%r12, 1;
	st.global.u32 	[%rd12], %r12;
	st.global.u8 	[%rd12+1], %r2;
	bra.uni 	$L__BB0_5;
$L__BB0_2:
	setp.gt.u32 	%p2, %r2, 65535;
	@%p2 bra 	$L__BB0_4;
	add.s64 	%rd10, %rd1, %rd5;
	mov.b32 	%r10, 2;
	st.global.u32 	[%rd10], %r10;
	shr.u32 	%r11, %r2, 8;
	st.global.u8 	[%rd10+2], %r11;
	st.global.u8 	[%rd10+1], %r2;
	bra.uni 	$L__BB0_5;
$L__BB0_4:
	add.s64 	%rd8, %rd1, %rd5;
	mov.b32 	%r6, 4;
	st.global.u32 	[%rd8], %r6;
	shr.u32 	%r7, %r2, 24;
	st.global.u8 	[%rd8+4], %r7;
	shr.u32 	%r8, %r2, 16;
	st.global.u8 	[%rd8+3], %r8;
	shr.u32 	%r9, %r2, 8;
	st.global.u8 	[%rd8+2], %r9;
	st.global.u8 	[%rd8+1], %r2;
$L__BB0_5:
	ret;

}
	// .globl	_Z11seq_compactPhtPj
.visible .entry _Z11seq_compactPhtPj(
	.param .u64 .ptr .align 1 _Z11seq_compactPhtPj_param_0,
	.param .u16 _Z11seq_compactPhtPj_param_1,
	.param .u64 .ptr .align 1 _Z11seq_compactPhtPj_param_2
)
{
	.reg .pred 	%p<25>;
	.reg .b16 	%rs<121>;
	.reg .b32 	%r<5>;
	.reg .b64 	%rd<171>;

	ld.param.u64 	%rd71, [_Z11seq_compactPhtPj_param_0];
	ld.param.u16 	%rs52, [_Z11seq_compactPhtPj_param_1];
	ld.param.u64 	%rd70, [_Z11seq_compactPhtPj_param_2];
	cvta.to.global.u64 	%rd1, %rd71;
	setp.eq.s16 	%p1, %rs52, 0;
	mov.b32 	%r4, 0;
	@%p1 bra 	$L__BB1_43;
	and.b16  	%rs1, %rs52, 7;
	setp.lt.u16 	%p2, %rs52, 8;
	mov.b16 	%rs115, 0;
	mov.u16 	%rs120, %rs115;
	@%p2 bra 	$L__BB1_20;
	and.b16  	%rs115, %rs52, -8;
	mov.b16 	%rs109, 0;
	mov.u16 	%rs120, %rs109;
$L__BB1_3:
	.pragma "nounroll";
	shl.b16 	%rs56, %rs109, 2;
	cvt.u64.u16 	%rd73, %rs56;
	add.s64 	%rd2, %rd1, %rd73;
	ld.global.u8 	%rs5, [%rd2];
	cvt.u64.u16 	%rd74, %rs120;
	cvt.u64.u16 	%rd75, %rs5;
	and.b64  	%rd3, %rd75, 255;
	add.s64 	%rd4, %rd1, %rd74;
	mov.b64 	%rd156, 0;
$L__BB1_4:
	add.s64 	%rd76, %rd2, %rd156;
	ld.global.u8 	%rs57, [%rd76];
	add.s64 	%rd77, %rd4, %rd156;
	st.global.u8 	[%rd77], %rs57;
	add.s64 	%rd156, %rd156, 1;
	setp.le.u64 	%p3, %rd156, %rd3;
	@%p3 bra 	$L__BB1_4;
	add.s16 	%rs59, %rs120, %rs5;
	add.s16 	%rs6, %rs59, 1;
	ld.global.u8 	%rs7, [%rd2+4];
	cvt.u64.u16 	%rd7, %rs6;
	cvt.u64.u16 	%rd79, %rs7;
	and.b64  	%rd8, %rd79, 255;
	mov.b64 	%rd157, 0;
$L__BB1_6:
	add.s64 	%rd80, %rd2, %rd157;
	ld.global.u8 	%rs60, [%rd80+4];
	add.s64 	%rd81, %rd157, %rd7;
	add.s64 	%rd82, %rd1, %rd81;
	st.global.u8 	[%rd82], %rs60;
	add.s64 	%rd157, %rd157, 1;
	setp.le.u64 	%p4, %rd157, %rd8;
	@%p4 bra 	$L__BB1_6;
	add.s16 	%rs62, %rs6, %rs7;
	add.s16 	%rs8, %rs62, 1;
	ld.global.u8 	%rs9, [%rd2+8];
	cvt.u64.u16 	%rd11, %rs8;
	cvt.u64.u16 	%rd84, %rs9;
	and.b64  	%rd12, %rd84, 255;
	mov.b64 	%rd158, 0;
$L__BB1_8:
	add.s64 	%rd85, %rd2, %rd158;
	ld.global.u8 	%rs63, [%rd85+8];
	add.s64 	%rd86, %rd158, %rd11;
	add.s64 	%rd87, %rd1, %rd86;
	st.global.u8 	[%rd87], %rs63;
	add.s64 	%rd158, %rd158, 1;
	setp.le.u64 	%p5, %rd158, %rd12;
	@%p5 bra 	$L__BB1_8;
	add.s16 	%rs65, %rs8, %rs9;
	add.s16 	%rs10, %rs65, 1;
	ld.global.u8 	%rs11, [%rd2+12];
	cvt.u64.u16 	%rd15, %rs10;
	cvt.u64.u16 	%rd89, %rs11;
	and.b64  	%rd16, %rd89, 255;
	mov.b64 	%rd159, 0;
$L__BB1_10:
	add.s64 	%rd90, %rd2, %rd159;
	ld.global.u8 	%rs66, [%rd90+12];
	add.s64 	%rd91, %rd159, %rd15;
	add.s64 	%rd92, %rd1, %rd91;
	st.global.u8 	[%rd92], %rs66;
	add.s64 	%rd159, %rd159, 1;
	setp.le.u64 	%p6, %rd159, %rd16;
	@%p6 bra 	$L__BB1_10;
	add.s16 	%rs68, %rs10, %rs11;
	add.s16 	%rs12, %rs68, 1;
	ld.global.u8 	%rs13, [%rd2+16];
	cvt.u64.u16 	%rd19, %rs12;
	cvt.u64.u16 	%rd94, %rs13;
	and.b64  	%rd20, %rd94, 255;
	mov.b64 	%rd160, 0;
$L__BB1_12:
	add.s64 	%rd95, %rd2, %rd160;
	ld.global.u8 	%rs69, [%rd95+16];
	add.s64 	%rd96, %rd160, %rd19;
	add.s64 	%rd97, %rd1, %rd96;
	st.global.u8 	[%rd97], %rs69;
	add.s64 	%rd160, %rd160, 1;
	setp.le.u64 	%p7, %rd160, %rd20;
	@%p7 bra 	$L__BB1_12;
	add.s16 	%rs71, %rs12, %rs13;
	add.s16 	%rs14, %rs71, 1;
	ld.global.u8 	%rs15, [%rd2+20];
	cvt.u64.u16 	%rd23, %rs14;
	cvt.u64.u16 	%rd99, %rs15;
	and.b64  	%rd24, %rd99, 255;
	mov.b64 	%rd161, 0;
$L__BB1_14:
	add.s64 	%rd100, %rd2, %rd161;
	ld.global.u8 	%rs72, [%rd100+20];
	add.s64 	%rd101, %rd161, %rd23;
	add.s64 	%rd102, %rd1, %rd101;
	st.global.u8 	[%rd102], %rs72;
	add.s64 	%rd161, %rd161, 1;
	setp.le.u64 	%p8, %rd161, %rd24;
	@%p8 bra 	$L__BB1_14;
	add.s16 	%rs74, %rs14, %rs15;
	add.s16 	%rs16, %rs74, 1;
	ld.global.u8 	%rs17, [%rd2+24];
	cvt.u64.u16 	%rd27, %rs16;
	cvt.u64.u16 	%rd104, %rs17;
	and.b64  	%rd28, %rd104, 255;
	mov.b64 	%rd162, 0;
$L__BB1_16:
	add.s64 	%rd105, %rd2, %rd162;
	ld.global.u8 	%rs75, [%rd105+24];
	add.s64 	%rd106, %rd162, %rd27;
	add.s64 	%rd107, %rd1, %rd106;
	st.global.u8 	[%rd107], %rs75;
	add.s64 	%rd162, %rd162, 1;
	setp.le.u64 	%p9, %rd162, %rd28;
	@%p9 bra 	$L__BB1_16;
	add.s16 	%rs77, %rs16, %rs17;
	add.s16 	%rs18, %rs77, 1;
	ld.global.u8 	%rs19, [%rd2+28];
	cvt.u64.u16 	%rd31, %rs18;
	cvt.u64.u16 	%rd109, %rs19;
	and.b64  	%rd32, %rd109, 255;
	mov.b64 	%rd163, 0;
$L__BB1_18:
	add.s64 	%rd110, %rd2, %rd163;
	ld.global.u8 	%rs78, [%rd110+28];
	add.s64 	%rd111, %rd163, %rd31;
	add.s64 	%rd112, %rd1, %rd111;
	st.global.u8 	[%rd112], %rs78;
	add.s64 	%rd163, %rd163, 1;
	setp.le.u64 	%p10, %rd163, %rd32;
	@%p10 bra 	$L__BB1_18;
	add.s16 	%rs80, %rs18, %rs19;
	add.s16 	%rs120, %rs80, 1;
	add.s16 	%rs109, %rs109, 8;
	setp.ne.s16 	%p11, %rs109, %rs115;
	@%p11 bra 	$L__BB1_3;
$L__BB1_20:
	setp.eq.s16 	%p12, %rs1, 0;
	@%p12 bra 	$L__BB1_42;
	and.b16  	%rs25, %rs52, 3;
	setp.lt.u16 	%p13, %rs1, 4;
	@%p13 bra 	$L__BB1_31;
	shl.b16 	%rs26, %rs115, 2;
	cvt.u64.u16 	%rd114, %rs26;
	add.s64 	%rd35, %rd1, %rd114;
	ld.global.u8 	%rs27, [%rd35];
	cvt.u64.u16 	%rd115, %rs120;
	cvt.u64.u16 	%rd116, %rs27;
	and.b64  	%rd36, %rd116, 255;
	add.s64 	%rd37, %rd1, %rd115;
	mov.b64 	%rd164, 0;
$L__BB1_23:
	add.s64 	%rd117, %rd35, %rd164;
	ld.global.u8 	%rs82, [%rd117];
	add.s64 	%rd118, %rd37, %rd164;
	st.global.u8 	[%rd118], %rs82;
	add.s64 	%rd164, %rd164, 1;
	setp.le.u64 	%p14, %rd164, %rd36;
	@%p14 bra 	$L__BB1_23;
	add.s16 	%rs84, %rs120, %rs27;
	add.s16 	%rs28, %rs84, 1;
	add.s16 	%rs29, %rs26, 4;
	cvt.u64.u16 	%rd120, %rs29;
	add.s64 	%rd40, %rd1, %rd120;
	ld.global.u8 	%rs30, [%rd40];
	cvt.u64.u16 	%rd121, %rs28;
	cvt.u64.u16 	%rd122, %rs30;
	and.b64  	%rd41, %rd122, 255;
	add.s64 	%rd42, %rd1, %rd121;
	mov.b64 	%rd165, 0;
$L__BB1_25:
	add.s64 	%rd123, %rd40, %rd165;
	ld.global.u8 	%rs85, [%rd123];
	add.s64 	%rd124, %rd42, %rd165;
	st.global.u8 	[%rd124], %rs85;
	add.s64 	%rd165, %rd165, 1;
	setp.le.u64 	%p15, %rd165, %rd41;
	@%p15 bra 	$L__BB1_25;
	add.s16 	%rs87, %rs28, %rs30;
	add.s16 	%rs31, %rs87, 1;
	add.s16 	%rs88, %rs26, 8;
	cvt.u64.u16 	%rd126, %rs88;
	add.s64 	%rd45, %rd1, %rd126;
	ld.global.u8 	%rs32, [%rd45];
	cvt.u64.u16 	%rd127, %rs31;
	cvt.u64.u16 	%rd128, %rs32;
	and.b64  	%rd46, %rd128, 255;
	add.s64 	%rd47, %rd1, %rd127;
	mov.b64 	%rd166, 0;
$L__BB1_27:
	add.s64 	%rd129, %rd45, %rd166;
	ld.global.u8 	%rs89, [%rd129];
	add.s64 	%rd130, %rd47, %rd166;
	st.global.u8 	[%rd130], %rs89;
	add.s64 	%rd166, %rd166, 1;
	setp.le.u64 	%p16, %rd166, %rd46;
	@%p16 bra 	$L__BB1_27;
	add.s16 	%rs91, %rs31, %rs32;
	add.s16 	%rs33, %rs91, 1;
	add.s16 	%rs92, %rs26, 12;
	cvt.u64.u16 	%rd132, %rs92;
	add.s64 	%rd50, %rd1, %rd132;
	ld.global.u8 	%rs34, [%rd50];
	cvt.u64.u16 	%rd133, %rs33;
	cvt.u64.u16 	%rd134, %rs34;
	and.b64  	%rd51, %rd134, 255;
	add.s64 	%rd52, %rd1, %rd133;
	mov.b64 	%rd167, 0;
$L__BB1_29:
	add.s64 	%rd135, %rd50, %rd167;
	ld.global.u8 	%rs93, [%rd135];
	add.s64 	%rd136, %rd52, %rd167;
	st.global.u8 	[%rd136], %rs93;
	add.s64 	%rd167, %rd167, 1;
	setp.le.u64 	%p17, %rd167, %rd51;
	@%p17 bra 	$L__BB1_29;
	add.s16 	%rs95, %rs33, %rs34;
	add.s16 	%rs120, %rs95, 1;
	mad.lo.s16 	%rs115, %rs115, -3, %rs29;
$L__BB1_31:
	setp.eq.s16 	%p18, %rs25, 0;
	@%p18 bra 	$L__BB1_42;
	setp.eq.s16 	%p19, %rs25, 1;
	@%p19 bra 	$L__BB1_38;
	shl.b16 	%rs40, %rs115, 2;
	cvt.u64.u16 	%rd138, %rs40;
	add.s64 	%rd55, %rd1, %rd138;
	ld.global.u8 	%rs41, [%rd55];
	cvt.u64.u16 	%rd139, %rs120;
	cvt.u64.u16 	%rd140, %rs41;
	and.b64  	%rd56, %rd140, 255;
	add.s64 	%rd57, %rd1, %rd139;
	mov.b64 	%rd168, 0;
$L__BB1_34:
	add.s64 	%rd141, %rd55, %rd168;
	ld.global.u8 	%rs97, [%rd141];
	add.s64 	%rd142, %rd57, %rd168;
	st.global.u8 	[%rd142], %rs97;
	add.s64 	%rd168, %rd168, 1;
	setp.le.u64 	%p20, %rd168, %rd56;
	@%p20 bra 	$L__BB1_34;
	add.s16 	%rs99, %rs120, %rs41;
	add.s16 	%rs42, %rs99, 1;
	add.s16 	%rs100, %rs40, 4;
	cvt.u64.u16 	%rd144, %rs100;
	add.s64 	%rd60, %rd1, %rd144;
	ld.global.u8 	%rs43, [%rd60];
	cvt.u64.u16 	%rd145, %rs42;
	cvt.u64.u16 	%rd146, %rs43;
	and.b64  	%rd61, %rd146, 255;
	add.s64 	%rd62, %rd1, %rd145;
	mov.b64 	%rd169, 0;
$L__BB1_36:
	add.s64 	%rd147, %rd60, %rd169;
	ld.global.u8 	%rs101, [%rd147];
	add.s64 	%rd148, %rd62, %rd169;
	st.global.u8 	[%rd148], %rs101;
	add.s64 	%rd169, %rd169, 1;
	setp.le.u64 	%p21, %rd169, %rd61;
	@%p21 bra 	$L__BB1_36;
	add.s16 	%rs103, %rs42, %rs43;
	add.s16 	%rs120, %rs103, 1;
	add.s16 	%rs115, %rs115, 2;
$L__BB1_38:
	and.b16  	%rs104, %rs52, 1;
	setp.eq.b16 	%p22, %rs104, 1;
	not.pred 	%p23, %p22;
	@%p23 bra 	$L__BB1_42;
	shl.b16 	%rs105, %rs115, 2;
	cvt.u64.u16 	%rd150, %rs105;
	add.s64 	%rd65, %rd1, %rd150;
	ld.global.u8 	%rs49, [%rd65];
	cvt.u64.u16 	%rd151, %rs120;
	cvt.u64.u16 	%rd152, %rs49;
	and.b64  	%rd66, %rd152, 255;
	add.s64 	%rd67, %rd1, %rd151;
	mov.b64 	%rd170, 0;
$L__BB1_40:
	add.s64 	%rd153, %rd65, %rd170;
	ld.global.u8 	%rs106, [%rd153];
	add.s64 	%rd154, %rd67, %rd170;
	st.global.u8 	[%rd154], %rs106;
	add.s64 	%rd170, %rd170, 1;
	setp.le.u64 	%p24, %rd170, %rd66;
	@%p24 bra 	$L__BB1_40;
	add.s16 	%rs108, %rs120, %rs49;
	add.s16 	%rs120, %rs108, 1;
$L__BB1_42:
	cvt.u32.u16 	%r4, %rs120;
$L__BB1_43:
	cvta.to.global.u64 	%rd155, %rd70;
	st.global.u32 	[%rd155], %r4;
	ret;

}
	// .globl	_Z16bit_reduce_countPKjPjS1_t
.visible .entry _Z16bit_reduce_countPKjPjS1_t(
	.param .u64 .ptr .align 1 _Z16bit_reduce_countPKjPjS1_t_param_0,
	.param .u64 .ptr .align 1 _Z16bit_reduce_countPKjPjS1_t_param_1,
	.param .u64 .ptr .align 1 _Z16bit_reduce_countPKjPjS1_t_param_2,
	.param .u16 _Z16bit_reduce_countPKjPjS1_t_param_3
)
{
	.reg .pred 	%p<15>;
	.reg .b16 	%rs<15>;
	.reg .b32 	%r<129>;
	.reg .b64 	%rd<15>;

	ld.param.u64 	%rd4, [_Z16bit_reduce_countPKjPjS1_t_param_0];
	ld.param.u64 	%rd2, [_Z16bit_reduce_countPKjPjS1_t_param_1];
	ld.param.u64 	%rd3, [_Z16bit_reduce_countPKjPjS1_t_param_2];
	ld.param.u16 	%rs9, [_Z16bit_reduce_countPKjPjS1_t_param_3];
	cvta.to.global.u64 	%rd5, %rd4;
	mov.u32 	%r1, %tid.x;
	mov.u32 	%r32, %ntid.x;
	mov.u32 	%r2, %ctaid.x;
	mul.lo.s32 	%r3, %r32, %r2;
	add.s32 	%r33, %r3, %r1;
	mul.wide.u32 	%rd6, %r33, 4;
	add.s64 	%rd7, %rd5, %rd6;
	ld.global.u32 	%r4, [%rd7];
	setp.lt.u32 	%p1, %r4, 256;
	setp.lt.u32 	%p2, %r4, 65536;
	selp.b32 	%r34, 2, 4, %p2;
	selp.b32 	%r5, 1, %r34, %p1;
	shl.b32 	%r35, %r1, 2;
	mov.u32 	%r36, sharedMem;
	add.s32 	%r6, %r36, %r35;
	st.shared.u32 	[%r6], %r5;
	bar.sync 	0;
	setp.ne.s32 	%p3, %r1, 1;
	@%p3 bra 	$L__BB2_15;
	setp.eq.s16 	%p4, %rs9, 0;
	mov.b32 	%r128, 0;
	@%p4 bra 	$L__BB2_14;
	and.b16  	%rs1, %rs9, 15;
	setp.lt.u16 	%p5, %rs9, 16;
	mov.b32 	%r118, 0;
	mov.u32 	%r128, %r118;
	@%p5 bra 	$L__BB2_5;
	add.s32 	%r114, %r36, 32;
	and.b16  	%rs13, %rs9, -16;
	mov.b32 	%r118, 0;
$L__BB2_4:
	.pragma "nounroll";
	ld.shared.v4.u32 	{%r43, %r44, %r45, %r46}, [%r114+-32];
	add.s32 	%r47, %r43, %r128;
	add.s32 	%r48, %r44, %r47;
	add.s32 	%r49, %r45, %r48;
	add.s32 	%r50, %r46, %r49;
	st.shared.v4.u32 	[%r114+-32], {%r47, %r48, %r49, %r50};
	ld.shared.v4.u32 	{%r51, %r52, %r53, %r54}, [%r114+-16];
	add.s32 	%r55, %r51, %r50;
	add.s32 	%r56, %r52, %r55;
	add.s32 	%r57, %r53, %r56;
	add.s32 	%r58, %r54, %r57;
	st.shared.v4.u32 	[%r114+-16], {%r55, %r56, %r57, %r58};
	ld.shared.v4.u32 	{%r59, %r60, %r61, %r62}, [%r114];
	add.s32 	%r63, %r59, %r58;
	add.s32 	%r64, %r60, %r63;
	add.s32 	%r65, %r61, %r64;
	add.s32 	%r66, %r62, %r65;
	st.shared.v4.u32 	[%r114], {%r63, %r64, %r65, %r66};
	ld.shared.v4.u32 	{%r67, %r68, %r69, %r70}, [%r114+16];
	add.s32 	%r71, %r67, %r66;
	add.s32 	%r72, %r68, %r71;
	add.s32 	%r73, %r69, %r72;
	add.s32 	%r128, %r70, %r73;
	st.shared.v4.u32 	[%r114+16], {%r71, %r72, %r73, %r128};
	add.s32 	%r118, %r118, 16;
	add.s32 	%r114, %r114, 64;
	add.s16 	%rs13, %rs13, -16;
	setp.ne.s16 	%p6, %rs13, 0;
	@%p6 bra 	$L__BB2_4;
$L__BB2_5:
	setp.eq.s16 	%p7, %rs1, 0;
	@%p7 bra 	$L__BB2_14;
	and.b16  	%rs5, %rs9, 7;
	setp.lt.u16 	%p8, %rs1, 8;
	@%p8 bra 	$L__BB2_8;
	shl.b32 	%r75, %r118, 2;
	add.s32 	%r77, %r36, %r75;
	ld.shared.u32 	%r78, [%r77];
	add.s32 	%r79, %r78, %r128;
	st.shared.u32 	[%r77], %r79;
	ld.shared.u32 	%r80, [%r77+4];
	add.s32 	%r81, %r80, %r79;
	st.shared.u32 	[%r77+4], %r81;
	ld.shared.u32 	%r82, [%r77+8];
	add.s32 	%r83, %r82, %r81;
	st.shared.u32 	[%r77+8], %r83;
	ld.shared.u32 	%r84, [%r77+12];
	add.s32 	%r85, %r84, %r83;
	st.shared.u32 	[%r77+12], %r85;
	ld.shared.u32 	%r86, [%r77+16];
	add.s32 	%r87, %r86, %r85;
	st.shared.u32 	[%r77+16], %r87;
	ld.shared.u32 	%r88, [%r77+20];
	add.s32 	%r89, %r88, %r87;
	st.shared.u32 	[%r77+20], %r89;
	ld.shared.u32 	%r90, [%r77+24];
	add.s32 	%r91, %r90, %r89;
	st.shared.u32 	[%r77+24], %r91;
	ld.shared.u32 	%r92, [%r77+28];
	add.s32 	%r128, %r92, %r91;
	st.shared.u32 	[%r77+28], %r128;
	add.s32 	%r118, %r118, 8;
$L__BB2_8:
	setp.eq.s16 	%p9, %rs5, 0;
	@%p9 bra 	$L__BB2_14;
	and.b16  	%rs14, %rs9, 3;
	setp.lt.u16 	%p10, %rs5, 4;
	@%p10 bra 	$L__BB2_11;
	shl.b32 	%r94, %r118, 2;
	add.s32 	%r96, %r36, %r94;
	ld.shared.u32 	%r97, [%r96];
	add.s32 	%r98, %r97, %r128;
	st.shared.u32 	[%r96], %r98;
	ld.shared.u32 	%r99, [%r96+4];
	add.s32 	%r100, %r99, %r98;
	st.shared.u32 	[%r96+4], %r100;
	ld.shared.u32 	%r101, [%r96+8];
	add.s32 	%r102, %r101, %r100;
	st.shared.u32 	[%r96+8], %r102;
	ld.shared.u32 	%r103, [%r96+12];
	add.s32 	%r128, %r103, %r102;
	st.shared.u32 	[%r96+12], %r128;
	add.s32 	%r118, %r118, 4;
$L__BB2_11:
	setp.eq.s16 	%p11, %rs14, 0;
	@%p11 bra 	$L__BB2_14;
	shl.b32 	%r104, %r118, 2;
	add.s32 	%r126, %r36, %r104;
$L__BB2_13:
	.pragma "nounroll";
	ld.shared.u32 	%r106, [%r126];
	add.s32 	%r128, %r106, %r128;
	st.shared.u32 	[%r126], %r128;
	add.s32 	%r126, %r126, 4;
	add.s16 	%rs14, %rs14, -1;
	setp.ne.s16 	%p12, %rs14, 0;
	@%p12 bra 	$L__BB2_13;
$L__BB2_14:
	cvta.to.global.u64 	%rd8, %rd3;
	mul.wide.u32 	%rd9, %r2, 4;
	add.s64 	%rd10, %rd8, %rd9;
	st.global.u32 	[%rd10], %r128;
$L__BB2_15:
	setp.gt.u32 	%p13, %r4, 255;
	bar.sync 	0;
	ld.shared.u32 	%r107, [%r6];
	sub.s32 	%r108, %r1, %r5;
	add.s32 	%r109, %r108, %r107;
	cvta.to.global.u64 	%rd11, %rd2;
	mul.wide.u32 	%rd12, %r3, 4;
	add.s64 	%rd13, %rd11, %rd12;
	cvt.u64.u32 	%rd14, %r109;
	add.s64 	%rd1, %rd13, %rd14;
	@%p13 bra 	$L__BB2_17;
	mov.b16 	%rs12, 1;
	st.global.u8 	[%rd1], %rs12;
	st.global.u8 	[%rd1+1], %r4;
	bra.uni 	$L__BB2_20;
$L__BB2_17:
	setp.gt.u32 	%p14, %r4, 65535;
	@%p14 bra 	$L__BB2_19;
	mov.b16 	%rs11, 2;
	st.global.u8 	[%rd1], %rs11;
	st.global.u8 	[%rd1+1], %r4;
	shr.u32 	%r113, %r4, 8;
	st.global.u8 	[%rd1+2], %r113;
	bra.uni 	$L__BB2_20;
$L__BB2_19:
	mov.b16 	%rs10, 4;
	st.global.u8 	[%rd1], %rs10;
	st.global.u8 	[%rd1+1], %r4;
	shr.u32 	%r110, %r4, 24;
	st.global.u8 	[%rd1+4], %r110;
	shr.u32 	%r111, %r4, 16;
	st.global.u8 	[%rd1+3], %r111;
	shr.u32 	%r112, %r4, 8;
	st.global.u8 	[%rd1+2], %r112;
$L__BB2_20:
	ret;

}
	// .globl	_Z4movePhjjtb
.visible .entry _Z4movePhjjtb(
	.param .u64 .ptr .align 1 _Z4movePhjjtb_param_0,
	.param .u32 _Z4movePhjjtb_param_1,
	.param .u32 _Z4movePhjjtb_param_2,
	.param .u16 _Z4movePhjjtb_param_3,
	.param .u8 _Z4movePhjjtb_param_4
)
{
	.reg .pred 	%p<28>;
	.reg .b16 	%rs<90>;
	.reg .b32 	%r<92>;
	.reg .b64 	%rd<86>;

	ld.param.u64 	%rd16, [_Z4movePhjjtb_param_0];
	ld.param.u32 	%r38, [_Z4movePhjjtb_param_1];
	ld.param.u32 	%rd2, [_Z4movePhjjtb_param_2];
	ld.param.u16 	%rs19, [_Z4movePhjjtb_param_3];
	ld.param.s8 	%rs20, [_Z4movePhjjtb_param_4];
	cvta.to.global.u64 	%rd1, %rd16;
	mov.u32 	%r1, %tid.x;
	setp.eq.s16 	%p1, %rs19, 0;
	@%p1 bra 	$L__BB3_27;
	cvt.u32.u16 	%r39, %rs19;
	mul.lo.s32 	%r2, %r1, %r39;
	setp.ne.s16 	%p2, %rs20, 0;
	@%p2 bra 	$L__BB3_15;
	and.b16  	%rs1, %rs19, 15;
	setp.lt.u16 	%p11, %rs19, 16;
	mov.b32 	%r80, 0;
	@%p11 bra 	$L__BB3_6;
	and.b16  	%rs86, %rs19, -16;
	cvt.u64.u32 	%rd39, %r2;
	add.s64 	%rd40, %rd2, %rd39;
	add.s64 	%rd41, %rd40, %rd1;
	add.s64 	%rd82, %rd41, 7;
	mov.u32 	%r55, sharedMemT;
	add.s32 	%r77, %r55, %r2;
	mov.b32 	%r78, 7;
$L__BB3_4:
	.pragma "nounroll";
	ld.global.u8 	%rs41, [%rd82+-7];
	st.shared.u8 	[%r77], %rs41;
	ld.global.u8 	%rs42, [%rd82+-6];
	st.shared.u8 	[%r77+1], %rs42;
	ld.global.u8 	%rs43, [%rd82+-5];
	st.shared.u8 	[%r77+2], %rs43;
	ld.global.u8 	%rs44, [%rd82+-4];
	st.shared.u8 	[%r77+3], %rs44;
	ld.global.u8 	%rs45, [%rd82+-3];
	st.shared.u8 	[%r77+4], %rs45;
	ld.global.u8 	%rs46, [%rd82+-2];
	st.shared.u8 	[%r77+5], %rs46;
	ld.global.u8 	%rs47, [%rd82+-1];
	st.shared.u8 	[%r77+6], %rs47;
	ld.global.u8 	%rs48, [%rd82];
	st.shared.u8 	[%r77+7], %rs48;
	ld.global.u8 	%rs49, [%rd82+1];
	st.shared.u8 	[%r77+8], %rs49;
	ld.global.u8 	%rs50, [%rd82+2];
	st.shared.u8 	[%r77+9], %rs50;
	ld.global.u8 	%rs51, [%rd82+3];
	st.shared.u8 	[%r77+10], %rs51;
	ld.global.u8 	%rs52, [%rd82+4];
	st.shared.u8 	[%r77+11], %rs52;
	ld.global.u8 	%rs53, [%rd82+5];
	st.shared.u8 	[%r77+12], %rs53;
	ld.global.u8 	%rs54, [%rd82+6];
	st.shared.u8 	[%r77+13], %rs54;
	ld.global.u8 	%rs55, [%rd82+7];
	st.shared.u8 	[%r77+14], %rs55;
	ld.global.u8 	%rs56, [%rd82+8];
	st.shared.u8 	[%r77+15], %rs56;
	add.s32 	%r78, %r78, 16;
	add.s16 	%rs86, %rs86, -16;
	add.s64 	%rd82, %rd82, 16;
	add.s32 	%r77, %r77, 16;
	setp.ne.s16 	%p12, %rs86, 0;
	@%p12 bra 	$L__BB3_4;
	add.s32 	%r80, %r78, -7;
$L__BB3_6:
	setp.eq.s16 	%p13, %rs1, 0;
	@%p13 bra 	$L__BB3_27;
	and.b16  	%rs5, %rs19, 7;
	setp.lt.u16 	%p14, %rs1, 8;
	@%p14 bra 	$L__BB3_9;
	add.s32 	%r56, %r2, %r80;
	cvt.u64.u32 	%rd42, %r56;
	add.s64 	%rd43, %rd42, %rd2;
	add.s64 	%rd44, %rd1, %rd43;
	ld.global.u8 	%rs57, [%rd44];
	mov.u32 	%r57, sharedMemT;
	add.s32 	%r58, %r57, %r56;
	st.shared.u8 	[%r58], %rs57;
	cvt.u64.u32 	%rd45, %r2;
	cvt.u64.u32 	%rd46, %r80;
	add.s64 	%rd47, %rd45, %rd46;
	add.s64 	%rd48, %rd47, %rd2;
	add.s64 	%rd49, %rd1, %rd48;
	ld.global.u8 	%rs58, [%rd49+1];
	st.shared.u8 	[%r58+1], %rs58;
	ld.global.u8 	%rs59, [%rd49+2];
	st.shared.u8 	[%r58+2], %rs59;
	ld.global.u8 	%rs60, [%rd49+3];
	st.shared.u8 	[%r58+3], %rs60;
	ld.global.u8 	%rs61, [%rd49+4];
	st.shared.u8 	[%r58+4], %rs61;
	ld.global.u8 	%rs62, [%rd49+5];
	st.shared.u8 	[%r58+5], %rs62;
	ld.global.u8 	%rs63, [%rd49+6];
	st.shared.u8 	[%r58+6], %rs63;
	ld.global.u8 	%rs64, [%rd49+7];
	st.shared.u8 	[%r58+7], %rs64;
	add.s32 	%r80, %r80, 8;
$L__BB3_9:
	setp.eq.s16 	%p15, %rs5, 0;
	@%p15 bra 	$L__BB3_27;
	and.b16  	%rs87, %rs19, 3;
	setp.lt.u16 	%p16, %rs5, 4;
	@%p16 bra 	$L__BB3_12;
	add.s32 	%r59, %r2, %r80;
	cvt.u64.u32 	%rd50, %r59;
	add.s64 	%rd51, %rd50, %rd2;
	add.s64 	%rd52, %rd1, %rd51;
	ld.global.u8 	%rs65, [%rd52];
	mov.u32 	%r60, sharedMemT;
	add.s32 	%r61, %r60, %r59;
	st.shared.u8 	[%r61], %rs65;
	cvt.u64.u32 	%rd53, %r2;
	cvt.u64.u32 	%rd54, %r80;
	add.s64 	%rd55, %rd53, %rd54;
	add.s64 	%rd56, %rd55, %rd2;
	add.s64 	%rd57, %rd1, %rd56;
	ld.global.u8 	%rs66, [%rd57+1];
	st.shared.u8 	[%r61+1], %rs66;
	ld.global.u8 	%rs67, [%rd57+2];
	st.shared.u8 	[%r61+2], %rs67;
	ld.global.u8 	%rs68, [%rd57+3];
	st.shared.u8 	[%r61+3], %rs68;
	add.s32 	%r80, %r80, 4;
$L__BB3_12:
	setp.eq.s16 	%p17, %rs87, 0;
	@%p17 bra 	$L__BB3_27;
	add.s32 	%r62, %r80, %r2;
	mov.u32 	%r63, sharedMemT;
	add.s32 	%r82, %r63, %r62;
	cvt.u64.u32 	%rd58, %r62;
	add.s64 	%rd59, %rd2, %rd58;
	add.s64 	%rd83, %rd1, %rd59;
$L__BB3_14:
	.pragma "nounroll";
	ld.global.u8 	%rs69, [%rd83];
	st.shared.u8 	[%r82], %rs69;
	add.s32 	%r82, %r82, 1;
	add.s64 	%rd83, %rd83, 1;
	add.s16 	%rs87, %rs87, -1;
	setp.eq.s16 	%p18, %rs87, 0;
	@%p18 bra 	$L__BB3_27;
	bra.uni 	$L__BB3_14;
$L__BB3_15:
	and.b16  	%rs9, %rs19, 7;
	setp.lt.u16 	%p3, %rs19, 8;
	mov.b32 	%r85, 0;
	@%p3 bra 	$L__BB3_19;
	and.b16  	%rs88, %rs19, -8;
	cvt.u64.u32 	%rd17, %r2;
	add.s64 	%rd18, %rd2, %rd17;
	add.s64 	%rd19, %rd18, %rd1;
	add.s64 	%rd84, %rd19, 3;
	mov.u32 	%r42, sharedMemT;
	add.s32 	%r17, %r42, %r2;
	mov.b32 	%r83, 3;
$L__BB3_17:
	.pragma "nounroll";
	ld.global.u8 	%rs21, [%rd84+-3];
	add.s32 	%r43, %r17, %r83;
	st.shared.u8 	[%r43+-3], %rs21;
	mov.b16 	%rs22, 0;
	st.global.u8 	[%rd84+-3], %rs22;
	ld.global.u8 	%rs23, [%rd84+-2];
	st.shared.u8 	[%r43+-2], %rs23;
	st.global.u8 	[%rd84+-2], %rs22;
	ld.global.u8 	%rs24, [%rd84+-1];
	st.shared.u8 	[%r43+-1], %rs24;
	st.global.u8 	[%rd84+-1], %rs22;
	ld.global.u8 	%rs25, [%rd84];
	st.shared.u8 	[%r43], %rs25;
	st.global.u8 	[%rd84], %rs22;
	ld.global.u8 	%rs26, [%rd84+1];
	st.shared.u8 	[%r43+1], %rs26;
	st.global.u8 	[%rd84+1], %rs22;
	ld.global.u8 	%rs27, [%rd84+2];
	st.shared.u8 	[%r43+2], %rs27;
	st.global.u8 	[%rd84+2], %rs22;
	ld.global.u8 	%rs28, [%rd84+3];
	st.shared.u8 	[%r43+3], %rs28;
	st.global.u8 	[%rd84+3], %rs22;
	ld.global.u8 	%rs29, [%rd84+4];
	st.shared.u8 	[%r43+4], %rs29;
	st.global.u8 	[%rd84+4], %rs22;
	add.s32 	%r83, %r83, 8;
	add.s16 	%rs88, %rs88, -8;
	add.s64 	%rd84, %rd84, 8;
	setp.ne.s16 	%p4, %rs88, 0;
	@%p4 bra 	$L__BB3_17;
	add.s32 	%r85, %r83, -3;
$L__BB3_19:
	setp.eq.s16 	%p5, %rs9, 0;
	@%p5 bra 	$L__BB3_27;
	and.b16  	%rs13, %rs19, 3;
	setp.lt.u16 	%p6, %rs9, 4;
	@%p6 bra 	$L__BB3_22;
	add.s32 	%r44, %r2, %r85;
	cvt.u64.u32 	%rd20, %r44;
	add.s64 	%rd21, %rd20, %rd2;
	add.s64 	%rd22, %rd1, %rd21;
	ld.global.u8 	%rs30, [%rd22];
	mov.u32 	%r45, sharedMemT;
	add.s32 	%r46, %r45, %r44;
	st.shared.u8 	[%r46], %rs30;
	mov.b16 	%rs31, 0;
	st.global.u8 	[%rd22], %rs31;
	cvt.u64.u32 	%rd23, %r2;
	cvt.u64.u32 	%rd24, %r85;
	add.s64 	%rd25, %rd23, %rd24;
	add.s64 	%rd26, %rd25, %rd2;
	add.s64 	%rd27, %rd1, %rd26;
	ld.global.u8 	%rs32, [%rd27+1];
	st.shared.u8 	[%r46+1], %rs32;
	st.global.u8 	[%rd27+1], %rs31;
	ld.global.u8 	%rs33, [%rd27+2];
	st.shared.u8 	[%r46+2], %rs33;
	st.global.u8 	[%rd27+2], %rs31;
	ld.global.u8 	%rs34, [%rd27+3];
	st.shared.u8 	[%r46+3], %rs34;
	st.global.u8 	[%rd27+3], %rs31;
	add.s32 	%r85, %r85, 4;
$L__BB3_22:
	setp.eq.s16 	%p7, %rs13, 0;
	@%p7 bra 	$L__BB3_27;
	setp.eq.s16 	%p8, %rs13, 1;
	@%p8 bra 	$L__BB3_25;
	add.s32 	%r47, %r2, %r85;
	cvt.u64.u32 	%rd28, %r47;
	add.s64 	%rd29, %rd28, %rd2;
	add.s64 	%rd30, %rd1, %rd29;
	ld.global.u8 	%rs35, [%rd30];
	mov.u32 	%r48, sharedMemT;
	add.s32 	%r49, %r48, %r47;
	st.shared.u8 	[%r49], %rs35;
	mov.b16 	%rs36, 0;
	st.global.u8 	[%rd30], %rs36;
	cvt.u64.u32 	%rd31, %r2;
	cvt.u64.u32 	%rd32, %r85;
	add.s64 	%rd33, %rd31, %rd32;
	add.s64 	%rd34, %rd33, %rd2;
	add.s64 	%rd35, %rd1, %rd34;
	ld.global.u8 	%rs37, [%rd35+1];
	st.shared.u8 	[%r49+1], %rs37;
	st.global.u8 	[%rd35+1], %rs36;
	add.s32 	%r85, %r85, 2;
$L__BB3_25:
	and.b16  	%rs38, %rs19, 1;
	setp.eq.b16 	%p9, %rs38, 1;
	not.pred 	%p10, %p9;
	@%p10 bra 	$L__BB3_27;
	add.s32 	%r50, %r2, %r85;
	cvt.u64.u32 	%rd36, %r50;
	add.s64 	%rd37, %rd36, %rd2;
	add.s64 	%rd38, %rd1, %rd37;
	ld.global.u8 	%rs39, [%rd38];
	mov.u32 	%r51, sharedMemT;
	add.s32 	%r52, %r51, %r50;
	st.shared.u8 	[%r52], %rs39;
	mov.b16 	%rs40, 0;
	st.global.u8 	[%rd38], %rs40;
$L__BB3_27:
	setp.eq.s16 	%p19, %rs19, 0;
	bar.sync 	0;
	cvt.u64.u32 	%rd12, %r38;
	@%p19 bra 	$L__BB3_40;
	cvt.u32.u16 	%r65, %rs19;
	mul.lo.s32 	%r26, %r1, %r65;
	and.b16  	%rs14, %rs19, 7;
	setp.lt.u16 	%p20, %rs19, 8;
	mov.b32 	%r90, 0;
	@%p20 bra 	$L__BB3_32;
	and.b16  	%rs89, %rs19, -8;
	mov.u32 	%r67, sharedMemT;
	add.s32 	%r87, %r67, %r26;
	cvt.u64.u32 	%rd60, %r26;
	add.s64 	%rd61, %rd12, %rd60;
	add.s64 	%rd62, %rd61, %rd1;
	add.s64 	%rd85, %rd62, 3;
	mov.b32 	%r88, 3;
$L__BB3_30:
	.pragma "nounroll";
	ld.shared.u8 	%rs70, [%r87];
	st.global.u8 	[%rd85+-3], %rs70;
	ld.shared.u8 	%rs71, [%r87+1];
	st.global.u8 	[%rd85+-2], %rs71;
	ld.shared.u8 	%rs72, [%r87+2];
	st.global.u8 	[%rd85+-1], %rs72;
	ld.shared.u8 	%rs73, [%r87+3];
	st.global.u8 	[%rd85], %rs73;
	ld.shared.u8 	%rs74, [%r87+4];
	st.global.u8 	[%rd85+1], %rs74;
	ld.shared.u8 	%rs75, [%r87+5];
	st.global.u8 	[%rd85+2], %rs75;
	ld.shared.u8 	%rs76, [%r87+6];
	st.global.u8 	[%rd85+3], %rs76;
	ld.shared.u8 	%rs77, [%r87+7];
	st.global.u8 	[%rd85+4], %rs77;
	add.s32 	%r88, %r88, 8;
	add.s16 	%rs89, %rs89, -8;
	add.s32 	%r87, %r87, 8;
	add.s64 	%rd85, %rd85, 8;
	setp.ne.s16 	%p21, %rs89, 0;
	@%p21 bra 	$L__BB3_30;
	add.s32 	%r90, %r88, -3;
$L__BB3_32:
	setp.eq.s16 	%p22, %rs14, 0;
	@%p22 bra 	$L__BB3_40;
	and.b16  	%rs18, %rs19, 3;
	setp.lt.u16 	%p23, %rs14, 4;
	@%p23 bra 	$L__BB3_35;
	add.s32 	%r68, %r26, %r90;
	mov.u32 	%r69, sharedMemT;
	add.s32 	%r70, %r69, %r68;
	ld.shared.u8 	%rs78, [%r70];
	cvt.u64.u32 	%rd63, %r68;
	add.s64 	%rd64, %rd63, %rd12;
	add.s64 	%rd65, %rd1, %rd64;
	st.global.u8 	[%rd65], %rs78;
	ld.shared.u8 	%rs79, [%r70+1];
	cvt.u64.u32 	%rd66, %r26;
	cvt.u64.u32 	%rd67, %r90;
	add.s64 	%rd68, %rd66, %rd67;
	add.s64 	%rd69, %rd68, %rd12;
	add.s64 	%rd70, %rd1, %rd69;
	st.global.u8 	[%rd70+1], %rs79;
	ld.shared.u8 	%rs80, [%r70+2];
	st.global.u8 	[%rd70+2], %rs80;
	ld.shared.u8 	%rs81, [%r70+3];
	st.global.u8 	[%rd70+3], %rs81;
	add.s32 	%r90, %r90, 4;
$L__BB3_35:
	setp.eq.s16 	%p24, %rs18, 0;
	@%p24 bra 	$L__BB3_40;
	setp.eq.s16 	%p25, %rs18, 1;
	@%p25 bra 	$L__BB3_38;
	add.s32 	%r71, %r26, %r90;
	mov.u32 	%r72, sharedMemT;
	add.s32 	%r73, %r72, %r71;
	ld.shared.u8 	%rs82, [%r73];
	cvt.u64.u32 	%rd71, %r71;
	add.s64 	%rd72, %rd71, %rd12;
	add.s64 	%rd73, %rd1, %rd72;
	st.global.u8 	[%rd73], %rs82;
	ld.shared.u8 	%rs83, [%r73+1];
	cvt.u64.u32 	%rd74, %r26;
	cvt.u64.u32 	%rd75, %r90;
	add.s64 	%rd76, %rd74, %rd75;
	add.s64 	%rd77, %rd76, %rd12;
	add.s64 	%rd78, %rd1, %rd77;
	st.global.u8 	[%rd78+1], %rs83;
	add.s32 	%r90, %r90, 2;
$L__BB3_38:
	and.b16  	%rs84, %rs19, 1;
	setp.eq.b16 	%p26, %rs84, 1;
	not.pred 	%p27, %p26;
	@%p27 bra 	$L__BB3_40;
	add.s32 	%r74, %r26, %r90;
	mov.u32 	%r75, sharedMemT;
	add.s32 	%r76, %r75, %r74;
	ld.shared.u8 	%rs85, [%r76];
	cvt.u64.u32 	%rd79, %r74;
	add.s64 	%rd80, %rd79, %rd12;
	add.s64 	%rd81, %rd1, %rd80;
	st.global.u8 	[%rd81], %rs85;
$L__BB3_40:
	ret;

}


// ===== COMPILED SASS (sm_100) =====

	.target	sm_100

	.elftype	@"ET_EXEC"


//--------------------- .note.nv.tkinfo           --------------------------
	.section	.note.nv.tkinfo,"",@"SHT_NOTE"
	.sectionflags	@"SHF_NOTE_NV_TKINFO"
	.tkinfo
        /*0018*/ 	.word	0x00000002
        /*0030*/ 	.string	""
        /*0030*/ 	.string	"ptxas"
        /*0030*/ 	.string	"Cuda compilation tools, release 13.0, V13.0.88"
        /*0030*/ 	.string	"Build cuda_13.0.r13.0/compiler.36424714_0"
        /*0030*/ 	.string	"-arch sm_100 -m 64 "



//--------------------- .note.nv.cuinfo           --------------------------
	.section	.note.nv.cuinfo,"",@"SHT_NOTE"
	.sectionflags	@"SHF_NOTE_NV_CUINFO"
        /*0018*/ 	.short	0x0002
        /*001a*/ 	.short	0x0064
        /*001c*/ 	.short	0x0082
	.zero		2


//--------------------- .nv.info                  --------------------------
	.section	.nv.info,"",@"SHT_CUDA_INFO"
	.align	4


	//----- nvinfo : EIATTR_REGCOUNT
	.align		4
        /*0000*/ 	.byte	0x04, 0x2f
        /*0002*/ 	.short	(.L_1 - .L_0)
	.align		4
.L_0:
        /*0004*/ 	.word	index@(_Z10bit_reducePKjPj)
        /*0008*/ 	.word	0x00000010


	//----- nvinfo : EIATTR_FRAME_SIZE
	.align		4
.L_1:
        /*000c*/ 	.byte	0x04, 0x11
        /*000e*/ 	.short	(.L_3 - .L_2)
	.align		4
.L_2:
        /*0010*/ 	.word	index@(_Z10bit_reducePKjPj)
        /*0014*/ 	.word	0x00000000


	//----- nvinfo : EIATTR_REGCOUNT
	.align		4
.L_3:
        /*0018*/ 	.byte	0x04, 0x2f
        /*001a*/ 	.short	(.L_5 - .L_4)
	.align		4
.L_4:
        /*001c*/ 	.word	index@(_Z11seq_compactPhtPj)
        /*0020*/ 	.word	0x0000001a


	//----- nvinfo : EIATTR_FRAME_SIZE
	.align		4
.L_5:
        /*0024*/ 	.byte	0x04, 0x11
        /*0026*/ 	.short	(.L_7 - .L_6)
	.align		4
.L_6:
        /*0028*/ 	.word	index@(_Z11seq_compactPhtPj)
        /*002c*/ 	.word	0x00000000


	//----- nvinfo : EIATTR_REGCOUNT
	.align		4
.L_7:
        /*0030*/ 	.byte	0x04, 0x2f
        /*0032*/ 	.short	(.L_9 - .L_8)
	.align		4
.L_8:
        /*0034*/ 	.word	index@(_Z16bit_reduce_countPKjPjS1_t)
        /*0038*/ 	.word	0x0000001b


	//----- nvinfo : EIATTR_FRAME_SIZE
	.align		4
.L_9:
        /*003c*/ 	.byte	0x04, 0x11
        /*003e*/ 	.short	(.L_11 - .L_10)
	.align		4
.L_10:
        /*0040*/ 	.word	index@(_Z16bit_reduce_countPKjPjS1_t)
        /*0044*/ 	.word	0x00000000


	//----- nvinfo : EIATTR_REGCOUNT
	.align		4
.L_11:
        /*0048*/ 	.byte	0x04, 0x2f
        /*004a*/ 	.short	(.L_13 - .L_12)
	.align		4
.L_12:
        /*004c*/ 	.word	index@(_Z4movePhjjtb)
        /*0050*/ 	.word	0x00000020


	//----- nvinfo : EIATTR_FRAME_SIZE
	.align		4
.L_13:
        /*0054*/ 	.byte	0x04, 0x11
        /*0056*/ 	.short	(.L_15 - .L_14)
	.align		4
.L_14:
        /*0058*/ 	.word	index@(_Z4movePhjjtb)
        /*005c*/ 	.word	0x00000000


	//----- nvinfo : EIATTR_MIN_STACK_SIZE
	.align		4
.L_15:
        /*0060*/ 	.byte	0x04, 0x12
        /*0062*/ 	.short	(.L_17 - .L_16)
	.align		4
.L_16:
        /*0064*/ 	.word	index@(_Z4movePhjjtb)
        /*0068*/ 	.word	0x00000000


	//----- nvinfo : EIATTR_MIN_STACK_SIZE
	.align		4
.L_17:
        /*006c*/ 	.byte	0x04, 0x12
        /*006e*/ 	.short	(.L_19 - .L_18)
	.align		4
.L_18:
        /*0070*/ 	.word	index@(_Z16bit_reduce_countPKjPjS1_t)
        /*0074*/ 	.word	0x00000000


	//----- nvinfo : EIATTR_MIN_STACK_SIZE
	.align		4
.L_19:
        /*0078*/ 	.byte	0x04, 0x12
        /*007a*/ 	.short	(.L_21 - .L_20)
	.align		4
.L_20:
        /*007c*/ 	.word	index@(_Z11seq_compactPhtPj)
        /*0080*/ 	.word	0x00000000


	//----- nvinfo : EIATTR_MIN_STACK_SIZE
	.align		4
.L_21:
        /*0084*/ 	.byte	0x04, 0x12
        /*0086*/ 	.short	(.L_23 - .L_22)
	.align		4
.L_22:
        /*0088*/ 	.word	index@(_Z10bit_reducePKjPj)
        /*008c*/ 	.word	0x00000000
.L_23:


//--------------------- .nv.compat                --------------------------
	.section	.nv.compat,"",@"SHT_CUDA_COMPAT_INFO"
	.align	4
        /*0000*/ 	.byte	0x02, 0x09, 0x00, 0x00, 0x02, 0x02, 0x01, 0x00, 0x02, 0x05, 0x05, 0x00, 0x03, 0x07, 0x01, 0x01
        /*0010*/ 	.byte	0x02, 0x03, 0x00, 0x00, 0x02, 0x06, 0x01, 0x00, 0x04, 0x0b, 0x08, 0x00, 0x09, 0x00, 0x00, 0x00
        /*0020*/ 	.byte	0x00, 0x00, 0x00, 0x00


//--------------------- .nv.info._Z4movePhjjtb    --------------------------
	.section	.nv.info._Z4movePhjjtb,"",@"SHT_CUDA_INFO"
	.sectionflags	@""
	.align	4


	//----- nvinfo : EIATTR_CUDA_API_VERSION
	.align		4
        /*0000*/ 	.byte	0x04, 0x37
        /*0002*/ 	.short	(.L_25 - .L_24)
.L_24:
        /*0004*/ 	.word	0x00000082


	//----- nvinfo : EIATTR_KPARAM_INFO
	.align		4
.L_25:
        /*0008*/ 	.byte	0x04, 0x17
        /*000a*/ 	.short	(.L_27 - .L_26)
.L_26:
        /*000c*/ 	.word	0x00000000
        /*0010*/ 	.short	0x0004
        /*0012*/ 	.short	0x0012
        /*0014*/ 	.byte	0x00, 0xf0, 0x05, 0x00


	//----- nvinfo : EIATTR_KPARAM_INFO
	.align		4
.L_27:
        /*0018*/ 	.byte	0x04, 0x17
        /*001a*/ 	.short	(.L_29 - .L_28)
.L_28:
        /*001c*/ 	.word	0x00000000
        /*0020*/ 	.short	0x0003
        /*0022*/ 	.short	0x0010
        /*0024*/ 	.byte	0x00, 0xf0, 0x09, 0x00


	//----- nvinfo : EIATTR_KPARAM_INFO
	.align		4
.L_29:
        /*0028*/ 	.byte	0x04, 0x17
        /*002a*/ 	.short	(.L_31 - .L_30)
.L_30:
        /*002c*/ 	.word	0x00000000
        /*0030*/ 	.short	0x0002
        /*0032*/ 	.short	0x000c
        /*0034*/ 	.byte	0x00, 0xf0, 0x11, 0x00


	//----- nvinfo : EIATTR_KPARAM_INFO
	.align		4
.L_31:
        /*0038*/ 	.byte	0x04, 0x17
        /*003a*/ 	.short	(.L_33 - .L_32)
.L_32:
        /*003c*/ 	.word	0x00000000
        /*0040*/ 	.short	0x0001
        /*0042*/ 	.short	0x0008
        /*0044*/ 	.byte	0x00, 0xf0, 0x11, 0x00


	//----- nvinfo : EIATTR_KPARAM_INFO
	.align		4
.L_33:
        /*0048*/ 	.byte	0x04, 0x17
        /*004a*/ 	.short	(.L_35 - .L_34)
.L_34:
        /*004c*/ 	.word	0x00000000
        /*0050*/ 	.short	0x0000
        /*0052*/ 	.short	0x0000
        /*0054*/ 	.byte	0x00, 0xf5, 0x21, 0x00


	//----- nvinfo : EIATTR_SPARSE_MMA_MASK
	.align		4
.L_35:
        /*0058*/ 	.byte	0x03, 0x50
        /*005a*/ 	.short	0x0000


	//----- nvinfo : EIATTR_MAXREG_COUNT
	.align		4
        /*005c*/ 	.byte	0x03, 0x1b
        /*005e*/ 	.short	0x00ff


	//----- nvinfo : EIATTR_NUM_BARRIERS
	.align		4
        /*0060*/ 	.byte	0x02, 0x4c
        /*0062*/ 	.byte	0x01
	.zero		1


	//----- nvinfo : EIATTR_MERCURY_ISA_VERSION
	.align		4
        /*0064*/ 	.byte	0x03, 0x5f
        /*0066*/ 	.short	0x0101


	//----- nvinfo : EIATTR_VRC_CTA_INIT_COUNT
	.align		4
        /*0068*/ 	.byte	0x02, 0x4a
	.zero		1
	.zero		1


	//----- nvinfo : EIATTR_EXIT_INSTR_OFFSETS
	.align		4
        /*006c*/ 	.byte	0x04, 0x1c
        /*006e*/ 	.short	(.L_37 - .L_36)


	//   ....[0]....
.L_36:
        /*0070*/ 	.word	0x000011f0


	//   ....[1]....
        /*0074*/ 	.word	0x000014f0


	//   ....[2]....
        /*0078*/ 	.word	0x00001690


	//   ....[3]....
        /*007c*/ 	.word	0x000017f0


	//   ....[4]....
        /*0080*/ 	.word	0x000018a0


	//----- nvinfo : EIATTR_CBANK_PARAM_SIZE
	.align		4
.L_37:
        /*0084*/ 	.byte	0x03, 0x19
        /*0086*/ 	.short	0x0013


	//----- nvinfo : EIATTR_PARAM_CBANK
	.align		4
        /*0088*/ 	.byte	0x04, 0x0a
        /*008a*/ 	.short	(.L_39 - .L_38)
	.align		4
.L_38:
        /*008c*/ 	.word	index@(.nv.constant0._Z4movePhjjtb)
        /*0090*/ 	.short	0x0380
        /*0092*/ 	.short	0x0013


	//----- nvinfo : EIATTR_SW_WAR
	.align		4
.L_39:
        /*0094*/ 	.byte	0x04, 0x36
        /*0096*/ 	.short	(.L_41 - .L_40)
.L_40:
        /*0098*/ 	.word	0x00000008
.L_41:


//--------------------- .nv.info._Z16bit_reduce_countPKjPjS1_t --------------------------
	.section	.nv.info._Z16bit_reduce_countPKjPjS1_t,"",@"SHT_CUDA_INFO"
	.sectionflags	@""
	.align	4


	//----- nvinfo : EIATTR_CUDA_API_VERSION
	.align		4
        /*0000*/ 	.byte	0x04, 0x37
        /*0002*/ 	.short	(.L_43 - .L_42)
.L_42:
        /*0004*/ 	.word	0x00000082


	//----- nvinfo : EIATTR_KPARAM_INFO
	.align		4
.L_43:
        /*0008*/ 	.byte	0x04, 0x17
        /*000a*/ 	.short	(.L_45 - .L_44)
.L_44:
        /*000c*/ 	.word	0x00000000
        /*0010*/ 	.short	0x0003
        /*0012*/ 	.short	0x0018
        /*0014*/ 	.byte	0x00, 0xf0, 0x09, 0x00


	//----- nvinfo : EIATTR_KPARAM_INFO
	.align		4
.L_45:
        /*0018*/ 	.byte	0x04, 0x17
        /*001a*/ 	.short	(.L_47 - .L_46)
.L_46:
        /*001c*/ 	.word	0x00000000
        /*0020*/ 	.short	0x0002
        /*0022*/ 	.short	0x0010
        /*0024*/ 	.byte	0x00, 0xf5, 0x21, 0x00


	//----- nvinfo : EIATTR_KPARAM_INFO
	.align		4
.L_47:
        /*0028*/ 	.byte	0x04, 0x17
        /*002a*/ 	.short	(.L_49 - .L_48)
.L_48:
        /*002c*/ 	.word	0x00000000
        /*0030*/ 	.short	0x0001
        /*0032*/ 	.short	0x0008
        /*0034*/ 	.byte	0x00, 0xf5, 0x21, 0x00


	//----- nvinfo : EIATTR_KPARAM_INFO
	.align		4
.L_49:
        /*0038*/ 	.byte	0x04, 0x17
        /*003a*/ 	.short	(.L_51 - .L_50)
.L_50:
        /*003c*/ 	.word	0x00000000
        /*0040*/ 	.short	0x0000
        /*0042*/ 	.short	0x0000
        /*0044*/ 	.byte	0x00, 0xf5, 0x21, 0x00


	//----- nvinfo : EIATTR_SPARSE_MMA_MASK
	.align		4
.L_51:
        /*0048*/ 	.byte	0x03, 0x50
        /*004a*/ 	.short	0x0000


	//----- nvinfo : EIATTR_MAXREG_COUNT
	.align		4
        /*004c*/ 	.byte	0x03, 0x1b
        /*004e*/ 	.short	0x00ff


	//----- nvinfo : EIATTR_NUM_BARRIERS
	.align		4
        /*0050*/ 	.byte	0x02, 0x4c
        /*0052*/ 	.byte	0x01
	.zero		1


	//----- nvinfo : EIATTR_MERCURY_ISA_VERSION
	.align		4
        /*0054*/ 	.byte	0x03, 0x5f
        /*0056*/ 	.short	0x0101


	//----- nvinfo : EIATTR_VRC_CTA_INIT_COUNT
	.align		4
        /*0058*/ 	.byte	0x02, 0x4a
	.zero		1
	.zero		1


	//----- nvinfo : EIATTR_EXIT_INSTR_OFFSETS
	.align		4
        /*005c*/ 	.byte	0x04, 0x1c
        /*005e*/ 	.short	(.L_53 - .L_52)


	//   ....[0]....
.L_52:
        /*0060*/ 	.word	0x00000950


	//   ....[1]....
        /*0064*/ 	.word	0x000009c0


	//   ....[2]....
        /*0068*/ 	.word	0x00000a60


	//----- nvinfo : EIATTR_CRS_STACK_SIZE
	.align		4
.L_53:
        /*006c*/ 	.byte	0x04, 0x1e
        /*006e*/ 	.short	(.L_55 - .L_54)
.L_54:
        /*0070*/ 	.word	0x00000000


	//----- nvinfo : EIATTR_CBANK_PARAM_SIZE
	.align		4
.L_55:
        /*0074*/ 	.byte	0x03, 0x19
        /*0076*/ 	.short	0x001a


	//----- nvinfo : EIATTR_PARAM_CBANK
	.align		4
        /*0078*/ 	.byte	0x04, 0x0a
        /*007a*/ 	.short	(.L_57 - .L_56)
	.align		4
.L_56:
        /*007c*/ 	.word	index@(.nv.constant0._Z16bit_reduce_countPKjPjS1_t)
        /*0080*/ 	.short	0x0380
        /*0082*/ 	.short	0x001a


	//----- nvinfo : EIATTR_SW_WAR
	.align		4
.L_57:
        /*0084*/ 	.byte	0x04, 0x36
        /*0086*/ 	.short	(.L_59 - .L_58)
.L_58:
        /*0088*/ 	.word	0x00000008
.L_59:


//--------------------- .nv.info._Z11seq_compactPhtPj --------------------------
	.section	.nv.info._Z11seq_compactPhtPj,"",@"SHT_CUDA_INFO"
	.sectionflags	@""
	.align	4


	//----- nvinfo : EIATTR_CUDA_API_VERSION
	.align		4
        /*0000*/ 	.byte	0x04, 0x37
        /*0002*/ 	.short	(.L_61 - .L_60)
.L_60:
        /*0004*/ 	.word	0x00000082


	//----- nvinfo : EIATTR_KPARAM_INFO
	.align		4
.L_61:
        /*0008*/ 	.byte	0x04, 0x17
        /*000a*/ 	.short	(.L_63 - .L_62)
.L_62:
        /*000c*/ 	.word	0x00000000
        /*0010*/ 	.short	0x0002
        /*0012*/ 	.short	0x0010
        /*0014*/ 	.byte	0x00, 0xf5, 0x21, 0x00


	//----- nvinfo : EIATTR_KPARAM_INFO
	.align		4
.L_63:
        /*0018*/ 	.byte	0x04, 0x17
        /*001a*/ 	.short	(.L_65 - .L_64)
.L_64:
        /*001c*/ 	.word	0x00000000
        /*0020*/ 	.short	0x0001
        /*0022*/ 	.short	0x0008
        /*0024*/ 	.byte	0x00, 0xf0, 0x09, 0x00


	//----- nvinfo : EIATTR_KPARAM_INFO
	.align		4
.L_65:
        /*0028*/ 	.byte	0x04, 0x17
        /*002a*/ 	.short	(.L_67 - .L_66)
.L_66:
        /*002c*/ 	.word	0x00000000
        /*0030*/ 	.short	0x0000
        /*0032*/ 	.short	0x0000
        /*0034*/ 	.byte	0x00, 0xf5, 0x21, 0x00


	//----- nvinfo : EIATTR_SPARSE_MMA_MASK
	.align		4
.L_67:
        /*0038*/ 	.byte	0x03, 0x50
        /*003a*/ 	.short	0x0000


	//----- nvinfo : EIATTR_MAXREG_COUNT
	.align		4
        /*003c*/ 	.byte	0x03, 0x1b
        /*003e*/ 	.short	0x00ff


	//----- nvinfo : EIATTR_MERCURY_ISA_VERSION
	.align		4
        /*0040*/ 	.byte	0x03, 0x5f
        /*0042*/ 	.short	0x0101


	//----- nvinfo : EIATTR_VRC_CTA_INIT_COUNT
	.align		4
        /*0044*/ 	.byte	0x02, 0x4a
	.zero		1
	.zero		1


	//----- nvinfo : EIATTR_EXIT_INSTR_OFFSETS
	.align		4
        /*0048*/ 	.byte	0x04, 0x1c
        /*004a*/ 	.short	(.L_69 - .L_68)


	//   ....[0]....
.L_68:
        /*004c*/ 	.word	0x00004610


	//----- nvinfo : EIATTR_CBANK_PARAM_SIZE
	.align		4
.L_69:
        /*0050*/ 	.byte	0x03, 0x19
        /*0052*/ 	.short	0x0018


	//----- nvinfo : EIATTR_PARAM_CBANK
	.align		4
        /*0054*/ 	.byte	0x04, 0x0a
        /*0056*/ 	.short	(.L_71 - .L_70)
	.align		4
.L_70:
        /*0058*/ 	.word	index@(.nv.constant0._Z11seq_compactPhtPj)
        /*005c*/ 	.short	0x0380
        /*005e*/ 	.short	0x0018


	//----- nvinfo : EIATTR_SW_WAR
	.align		4
.L_71:
        /*0060*/ 	.byte	0x04, 0x36
        /*0062*/ 	.short	(.L_73 - .L_72)
.L_72:
        /*0064*/ 	.word	0x00000008
.L_73:


//--------------------- .nv.info._Z10bit_reducePKjPj --------------------------
	.section	.nv.info._Z10bit_reducePKjPj,"",@"SHT_CUDA_INFO"
	.sectionflags	@""
	.align	4


	//----- nvinfo : EIATTR_CUDA_API_VERSION
	.align		4
        /*0000*/ 	.byte	0x04, 0x37
        /*0002*/ 	.short	(.L_75 - .L_74)
.L_74:
        /*0004*/ 	.word	0x00000082


	//----- nvinfo : EIATTR_KPARAM_INFO
	.align		4
.L_75:
        /*0008*/ 	.byte	0x04, 0x17
        /*000a*/ 	.short	(.L_77 - .L_76)
.L_76:
        /*000c*/ 	.word	0x00000000
        /*0010*/ 	.short	0x0001
        /*0012*/ 	.short	0x0008
        /*0014*/ 	.byte	0x00, 0xf5, 0x21, 0x00


	//----- nvinfo : EIATTR_KPARAM_INFO
	.align		4
.L_77:
        /*0018*/ 	.byte	0x04, 0x17
        /*001a*/ 	.short	(.L_79 - .L_78)
.L_78:
        /*001c*/ 	.word	0x00000000
        /*0020*/ 	.short	0x0000
        /*0022*/ 	.short	0x0000
        /*0024*/ 	.byte	0x00, 0xf5, 0x21, 0x00


	//----- nvinfo : EIATTR_SPARSE_MMA_MASK
	.align		4
.L_79:
        /*0028*/ 	.byte	0x03, 0x50
        /*002a*/ 	.short	0x0000


	//----- nvinfo : EIATTR_MAXREG_COUNT
	.align		4
        /*002c*/ 	.byte	0x03, 0x1b
        /*002e*/ 	.short	0x00ff


	//----- nvinfo : EIATTR_MERCURY_ISA_VERSION
	.align		4
        /*0030*/ 	.byte	0x03, 0x5f
        /*0032*/ 	.short	0x0101


	//----- nvinfo : EIATTR_VRC_CTA_INIT_COUNT
	.align		4
        /*0034*/ 	.byte	0x02, 0x4a
	.zero		1
	.zero		1


	//----- nvinfo : EIATTR_EXIT_INSTR_OFFSETS
	.align		4
        /*0038*/ 	.byte	0x04, 0x1c
        /*003a*/ 	.short	(.L_81 - .L_80)


	//   ....[0]....
.L_80:
        /*003c*/ 	.word	0x000000f0


	//   ....[1]....
        /*0040*/ 	.word	0x00000180


	//   ....[2]....
        /*0044*/ 	.word	0x00000240


	//----- nvinfo : EIATTR_CBANK_PARAM_SIZE
	.align		4
.L_81:
        /*0048*/ 	.byte	0x03, 0x19
        /*004a*/ 	.short	0x0010


	//----- nvinfo : EIATTR_PARAM_CBANK
	.align		4
        /*004c*/ 	.byte	0x04, 0x0a
        /*004e*/ 	.short	(.L_83 - .L_82)
	.align		4
.L_82:
        /*0050*/ 	.word	index@(.nv.constant0._Z10bit_reducePKjPj)
        /*0054*/ 	.short	0x0380
        /*0056*/ 	.short	0x0010


	//----- nvinfo : EIATTR_SW_WAR
	.align		4
.L_83:
        /*0058*/ 	.byte	0x04, 0x36
        /*005a*/ 	.short	(.L_85 - .L_84)
.L_84:
        /*005c*/ 	.word	0x00000008
.L_85:


//--------------------- .nv.callgraph             --------------------------
	.section	.nv.callgraph,"",@"SHT_CUDA_CALLGRAPH"
	.align	4
	.sectionentsize	8
	.align		4
        /*0000*/ 	.word	0x00000000
	.align		4
        /*0004*/ 	.word	0xffffffff
	.align		4
        /*0008*/ 	.word	0x00000000
	.align		4
        /*000c*/ 	.word	0xfffffffe
	.align		4
        /*0010*/ 	.word	0x00000000
	.align		4
        /*0014*/ 	.word	0xfffffffd
	.align		4
        /*0018*/ 	.word	0x00000000
	.align		4
        /*001c*/ 	.word	0xfffffffc


//--------------------- .text._Z4movePhjjtb       --------------------------
	.section	.text._Z4movePhjjtb,"ax",@progbits
	.align	128
        .global         _Z4movePhjjtb
        .type           _Z4movePhjjtb,@function
        .size           _Z4movePhjjtb,(.L_x_64 - _Z4movePhjjtb)
        .other          _Z4movePhjjtb,@"STO_CUDA_ENTRY STV_DEFAULT"
_Z4movePhjjtb:
.text._Z4movePhjjtb:
[----:B------:R-:W-:Y:S01]  /*0000*/  LDC R1, c[0x0][0x37c] ;  /* 0x0000df00ff017b82 */ /* 0x000fe20000000800 */
[----:B------:R-:W0:Y:S01]  /*0010*/  LDCU.U16 UR4, c[0x0][0x390] ;  /* 0x00007200ff0477ac */ /* 0x000e220008000400 */
[----:B------:R-:W1:Y:S06]  /*0020*/  S2R R2, SR_TID.X ;  /* 0x0000000000027919 */ /* 0x000e6c0000002100 */
[----:B------:R-:W2:Y:S01]  /*0030*/  LDC.U16 R0, c[0x0][0x390] ;  /* 0x0000e400ff007b82 */ /* 0x000ea20000000400 */
[----:B------:R-:W3:Y:S01]  /*0040*/  LDCU.64 UR8, c[0x0][0x358] ;  /* 0x00006b00ff0877ac */ /* 0x000ee20008000a00 */
[----:B0-----:R-:W-:-:S06]  /*0050*/  UPRMT UR4, UR4, 0x9910, URZ ;  /* 0x0000991004047896 */ /* 0x001fcc00080000ff */
[----:B------:R-:W-:-:S13]  /*0060*/  ISETP.NE.AND P0, PT, RZ, UR4, PT ;  /* 0x00000004ff007c0c */ /* 0x000fda000bf05270 */
[----:B-1-3--:R-:W-:Y:S05]  /*0070*/  @!P0 BRA `(.L_x_0) ;  /* 0x0000001000588947 */ /* 0x00afea0003800000 */
[----:B------:R-:W0:Y:S01]  /*0080*/  LDCU.S8 UR5, c[0x0][0x392] ;  /* 0x00007240ff0577ac */ /* 0x000e220008000200 */
[----:B------:R-:W1:Y:S01]  /*0090*/  LDCU UR4, c[0x0][0x390] ;  /* 0x00007200ff0477ac */ /* 0x000e620008000800 */
[----:B0-----:R-:W-:Y:S02]  /*00a0*/  UISETP.NE.AND UP0, UPT, UR5, URZ, UPT ;  /* 0x000000ff0500728c */ /* 0x001fe4000bf05270 */
[----:B-1----:R-:W-:-:S06]  /*00b0*/  ULOP3.LUT UR4, UR4, 0xffff, URZ, 0xc0, !UPT ;  /* 0x0000ffff04047892 */ /* 0x002fcc000f8ec0ff */
[----:B------:R-:W-:Y:S01]  /*00c0*/  IMAD R3, R2, UR4, RZ ;  /* 0x0000000402037c24 */ /* 0x000fe2000f8e02ff */
[----:B------:R-:W-:Y:S06]  /*00d0*/  BRA.U UP0, `(.L_x_1) ;  /* 0x0000000900687547 */ /* 0x000fec000b800000 */
[----:B------:R-:W-:Y:S01]  /*00e0*/  UISETP.GE.U32.AND UP0, UPT, UR4, 0x10, UPT ;  /* 0x000000100400788c */ /* 0x000fe2000bf06070 */
[----:B--2---:R-:W-:Y:S02]  /*00f0*/  LOP3.LUT R18, R0, 0xf, RZ, 0xc0, !PT ;  /* 0x0000000f00127812 */ /* 0x004fe400078ec0ff */
[----:B------:R-:W-:-:S06]  /*0100*/  UMOV UR4, URZ ;  /* 0x000000ff00047c82 */ /* 0x000fcc0008000000 */
[----:B------:R-:W-:Y:S05]  /*0110*/  BRA.U !UP0, `(.L_x_2) ;  /* 0x0000000108dc7547 */ /* 0x000fea000b800000 */
[----:B------:R-:W0:Y:S01]  /*0120*/  LDC.64 R4, c[0x0][0x380] ;  /* 0x0000e000ff047b82 */ /* 0x000e220000000a00 */
[----:B------:R-:W0:Y:S07]  /*0130*/  LDCU UR4, c[0x0][0x38c] ;  /* 0x00007180ff0477ac */ /* 0x000e2e0008000800 */
[----:B------:R-:W1:Y:S01]  /*0140*/  S2UR UR5, SR_CgaCtaId ;  /* 0x00000000000579c3 */ /* 0x000e620000008800 */
[----:B0-----:R-:W-:Y:S01]  /*0150*/  IADD3 R9, P1, P2, R4, UR4, R3 ;  /* 0x0000000404097c10 */ /* 0x001fe2000fa3e003 */
[----:B------:R-:W-:Y:S01]  /*0160*/  UMOV UR4, 0x400 ;  /* 0x0000040000047882 */ /* 0x000fe20000000000 */
[----:B------:R-:W-:-:S02]  /*0170*/  LOP3.LUT R4, R0, 0xfff0, RZ, 0xc0, !PT ;  /* 0x0000fff000047812 */ /* 0x000fc400078ec0ff */
[----:B------:R-:W-:Y:S02]  /*0180*/  IADD3 R9, P3, PT, R9, 0x7, RZ ;  /* 0x0000000709097810 */ /* 0x000fe40007f7e0ff */
[----:B------:R-:W-:Y:S01]  /*0190*/  IADD3.X R5, PT, PT, RZ, R5, RZ, P1, P2 ;  /* 0x00000005ff057210 */ /* 0x000fe20000fe44ff */
[----:B-1----:R-:W-:Y:S01]  /*01a0*/  ULEA UR4, UR5, UR4, 0x18 ;  /* 0x0000000405047291 */ /* 0x002fe2000f8ec0ff */
[----:B------:R-:W-:-:S03]  /*01b0*/  PRMT R7, R4, 0x7610, R7 ;  /* 0x0000761004077816 */ /* 0x000fc60000000007 */
[----:B------:R-:W-:Y:S02]  /*01c0*/  IMAD.X R5, RZ, RZ, R5, P3 ;  /* 0x000000ffff057224 */ /* 0x000fe400018e0605 */
[----:B------:R-:W-:Y:S01]  /*01d0*/  VIADD R6, R3, UR4 ;  /* 0x0000000403067c36 */ /* 0x000fe20008000000 */
[----:B------:R-:W-:-:S06]  /*01e0*/  UMOV UR4, 0x7 ;  /* 0x0000000700047882 */ /* 0x000fcc0000000000 */
.L_x_3:
[----:B------:R-:W-:-:S05]  /*01f0*/  IMAD.MOV.U32 R4, RZ, RZ, R9 ;  /* 0x000000ffff047224 */ /* 0x000fca00078e0009 */
[----:B------:R-:W2:Y:S04]  /*0200*/  LDG.E.U8 R9, desc[UR8][R4.64+-0x7] ;  /* 0xfffff90804097981 */ /* 0x000ea8000c1e1100 */
[----:B------:R-:W3:Y:S04]  /*0210*/  LDG.E.U8 R11, desc[UR8][R4.64+-0x6] ;  /* 0xfffffa08040b7981 */ /* 0x000ee8000c1e1100 */
[----:B------:R-:W4:Y:S04]  /*0220*/  LDG.E.U8 R13, desc[UR8][R4.64+-0x5] ;  /* 0xfffffb08040d7981 */ /* 0x000f28000c1e1100 */
[----:B------:R-:W5:Y:S04]  /*0230*/  LDG.E.U8 R15, desc[UR8][R4.64+-0x4] ;  /* 0xfffffc08040f7981 */ /* 0x000f68000c1e1100 */
        /* <DEDUP_REMOVED lines=11> */
[----:B------:R0:W5:Y:S01]  /*02f0*/  LDG.E.U8 R16, desc[UR8][R4.64+0x8] ;  /* 0x0000080804107981 */ /* 0x000162000c1e1100 */
[----:B------:R-:W-:Y:S01]  /*0300*/  VIADD R7, R7, 0xfffffff0 ;  /* 0xfffffff007077836 */ /* 0x000fe20000000000 */
[----:B------:R-:W-:-:S02]  /*0310*/  UIADD3 UR4, UPT, UPT, UR4, 0x10, URZ ;  /* 0x0000001004047890 */ /* 0x000fc4000fffe0ff */
[----:B--2---:R1:W-:Y:S04]  /*0320*/  STS.U8 [R6], R9 ;  /* 0x0000000906007388 */ /* 0x0043e80000000000 */
[----:B---3--:R-:W-:Y:S04]  /*0330*/  STS.U8 [R6+0x1], R11 ;  /* 0x0000010b06007388 */ /* 0x008fe80000000000 */
[----:B----4-:R-:W-:Y:S01]  /*0340*/  STS.U8 [R6+0x2], R13 ;  /* 0x0000020d06007388 */ /* 0x010fe20000000000 */
[----:B-1----:R-:W-:-:S03]  /*0350*/  PRMT R9, R7, 0x9910, RZ ;  /* 0x0000991007097816 */ /* 0x002fc600000000ff */
[----:B-----5:R-:W-:Y:S01]  /*0360*/  STS.U8 [R6+0x3], R15 ;  /* 0x0000030f06007388 */ /* 0x020fe20000000000 */
[----:B------:R-:W-:Y:S02]  /*0370*/  ISETP.NE.AND P1, PT, R9, RZ, PT ;  /* 0x000000ff0900720c */ /* 0x000fe40003f25270 */
[----:B------:R-:W-:Y:S01]  /*0380*/  IADD3 R9, P2, PT, R4, 0x10, RZ ;  /* 0x0000001004097810 */ /* 0x000fe20007f5e0ff */
[----:B------:R-:W-:Y:S04]  /*0390*/  STS.U8 [R6+0x4], R17 ;  /* 0x0000041106007388 */ /* 0x000fe80000000000 */
[----:B------:R-:W-:Y:S01]  /*03a0*/  STS.U8 [R6+0x5], R19 ;  /* 0x0000051306007388 */ /* 0x000fe20000000000 */
[----:B0-----:R-:W-:-:S03]  /*03b0*/  IMAD.X R5, RZ, RZ, R5, P2 ;  /* 0x000000ffff057224 */ /* 0x001fc600010e0605 */
[----:B------:R-:W-:Y:S04]  /*03c0*/  STS.U8 [R6+0x6], R21 ;  /* 0x0000061506007388 */ /* 0x000fe80000000000 */
        /* <DEDUP_REMOVED lines=8> */
[----:B------:R0:W-:Y:S02]  /*0450*/  STS.U8 [R6+0xf], R16 ;  /* 0x00000f1006007388 */ /* 0x0001e40000000000 */
[----:B0-----:R-:W-:Y:S01]  /*0460*/  VIADD R6, R6, 0x10 ;  /* 0x0000001006067836 */ /* 0x001fe20000000000 */
[----:B------:R-:W-:Y:S06]  /*0470*/  @P1 BRA `(.L_x_3) ;  /* 0xfffffffc005c1947 */ /* 0x000fec000383ffff */
[----:B------:R-:W-:-:S12]  /*0480*/  UIADD3 UR4, UPT, UPT, UR4, -0x7, URZ ;  /* 0xfffffff904047890 */ /* 0x000fd8000fffe0ff */
.L_x_2:
[----:B------:R-:W-:-:S13]  /*0490*/  ISETP.NE.AND P1, PT, R18, RZ, PT ;  /* 0x000000ff1200720c */ /* 0x000fda0003f25270 */
[----:B------:R-:W-:Y:S05]  /*04a0*/  @!P1 BRA `(.L_x_0) ;  /* 0x0000000c004c9947 */ /* 0x000fea0003800000 */
[----:B------:R-:W-:Y:S02]  /*04b0*/  ISETP.GE.U32.AND P2, PT, R18, 0x8, PT ;  /* 0x000000081200780c */ /* 0x000fe40003f46070 */
[----:B------:R-:W-:-:S04]  /*04c0*/  LOP3.LUT R10, R0, 0x7, RZ, 0xc0, !PT ;  /* 0x00000007000a7812 */ /* 0x000fc800078ec0ff */
[----:B------:R-:W-:-:S07]  /*04d0*/  ISETP.NE.AND P1, PT, R10, RZ, PT ;  /* 0x000000ff0a00720c */ /* 0x000fce0003f25270 */
[----:B------:R-:W-:Y:S06]  /*04e0*/  @!P2 BRA `(.L_x_4) ;  /* 0x000000000074a947 */ /* 0x000fec0003800000 */
[----:B------:R-:W0:Y:S01]  /*04f0*/  LDC R6, c[0x0][0x38c] ;  /* 0x0000e300ff067b82 */ /* 0x000e220000000800 */
[----:B------:R-:W1:Y:S01]  /*0500*/  LDCU.64 UR6, c[0x0][0x380] ;  /* 0x00007000ff0677ac */ /* 0x000e620008000a00 */
[----:B------:R-:W-:Y:S01]  /*0510*/  VIADD R8, R3, UR4 ;  /* 0x0000000403087c36 */ /* 0x000fe20008000000 */
[----:B0-----:R-:W-:-:S04]  /*0520*/  IADD3 R4, P4, P5, R6, UR4, R3 ;  /* 0x0000000406047c10 */ /* 0x001fc8000fd9e003 */
[----:B-1----:R-:W-:Y:S02]  /*0530*/  IADD3 R6, P2, P3, R8, UR6, R6 ;  /* 0x0000000608067c10 */ /* 0x002fe4000fb5e006 */
[----:B------:R-:W-:Y:S02]  /*0540*/  IADD3 R4, P6, PT, R4, UR6, RZ ;  /* 0x0000000604047c10 */ /* 0x000fe4000ffde0ff */
[----:B------:R-:W-:Y:S02]  /*0550*/  IADD3.X R5, PT, PT, RZ, RZ, RZ, P4, P5 ;  /* 0x000000ffff057210 */ /* 0x000fe400027ea4ff */
[----:B------:R-:W-:Y:S02]  /*0560*/  IADD3.X R7, PT, PT, RZ, UR7, RZ, P2, P3 ;  /* 0x00000007ff077c10 */ /* 0x000fe400097e64ff */
[----:B------:R-:W-:-:S04]  /*0570*/  IADD3.X R5, PT, PT, R5, UR7, RZ, P6, !PT ;  /* 0x0000000705057c10 */ /* 0x000fc8000b7fe4ff */
[----:B------:R-:W2:Y:S04]  /*0580*/  LDG.E.U8 R7, desc[UR8][R6.64] ;  /* 0x0000000806077981 */ /* 0x000ea8000c1e1100 */
[----:B------:R-:W3:Y:S04]  /*0590*/  LDG.E.U8 R9, desc[UR8][R4.64+0x1] ;  /* 0x0000010804097981 */ /* 0x000ee8000c1e1100 */
[----:B------:R-:W4:Y:S04]  /*05a0*/  LDG.E.U8 R11, desc[UR8][R4.64+0x2] ;  /* 0x00000208040b7981 */ /* 0x000f28000c1e1100 */
[----:B------:R-:W5:Y:S04]  /*05b0*/  LDG.E.U8 R13, desc[UR8][R4.64+0x3] ;  /* 0x00000308040d7981 */ /* 0x000f68000c1e1100 */
[----:B------:R-:W5:Y:S04]  /*05c0*/  LDG.E.U8 R15, desc[UR8][R4.64+0x4] ;  /* 0x00000408040f7981 */ /* 0x000f68000c1e1100 */
[----:B------:R-:W5:Y:S04]  /*05d0*/  LDG.E.U8 R17, desc[UR8][R4.64+0x5] ;  /* 0x0000050804117981 */ /* 0x000f68000c1e1100 */
[----:B------:R-:W5:Y:S04]  /*05e0*/  LDG.E.U8 R19, desc[UR8][R4.64+0x6] ;  /* 0x0000060804137981 */ /* 0x000f68000c1e1100 */
[----:B------:R-:W5:Y:S01]  /*05f0*/  LDG.E.U8 R21, desc[UR8][R4.64+0x7] ;  /* 0x0000070804157981 */ /* 0x000f62000c1e1100 */
[----:B------:R-:W0:Y:S01]  /*0600*/  S2UR UR6, SR_CgaCtaId ;  /* 0x00000000000679c3 */ /* 0x000e220000008800 */
[----:B------:R-:W-:Y:S01]  /*0610*/  UMOV UR5, 0x400 ;  /* 0x0000040000057882 */ /* 0x000fe20000000000 */
[----:B------:R-:W-:-:S02]  /*0620*/  UIADD3 UR4, UPT, UPT, UR4, 0x8, URZ ;  /* 0x0000000804047890 */ /* 0x000fc4000fffe0ff */
[----:B0-----:R-:W-:-:S09]  /*0630*/  ULEA UR5, UR6, UR5, 0x18 ;  /* 0x0000000506057291 */ /* 0x001fd2000f8ec0ff */
[----:B--2---:R0:W-:Y:S04]  /*0640*/  STS.U8 [R8+UR5], R7 ;  /* 0x0000000708007988 */ /* 0x0041e80008000005 */
[----:B---3--:R0:W-:Y:S04]  /*0650*/  STS.U8 [R8+UR5+0x1], R9 ;  /* 0x0000010908007988 */ /* 0x0081e80008000005 */
[----:B----4-:R0:W-:Y:S04]  /*0660*/  STS.U8 [R8+UR5+0x2], R11 ;  /* 0x0000020b08007988 */ /* 0x0101e80008000005 */
[----:B-----5:R0:W-:Y:S04]  /*0670*/  STS.U8 [R8+UR5+0x3], R13 ;  /* 0x0000030d08007988 */ /* 0x0201e80008000005 */
[----:B------:R0:W-:Y:S04]  /*0680*/  STS.U8 [R8+UR5+0x4], R15 ;  /* 0x0000040f08007988 */ /* 0x0001e80008000005 */
[----:B------:R0:W-:Y:S04]  /*0690*/  STS.U8 [R8+UR5+0x5], R17 ;  /* 0x0000051108007988 */ /* 0x0001e80008000005 */
[----:B------:R0:W-:Y:S04]  /*06a0*/  STS.U8 [R8+UR5+0x6], R19 ;  /* 0x0000061308007988 */ /* 0x0001e80008000005 */
[----:B------:R0:W-:Y:S02]  /*06b0*/  STS.U8 [R8+UR5+0x7], R21 ;  /* 0x0000071508007988 */ /* 0x0001e40008000005 */
.L_x_4:
[----:B------:R-:W-:Y:S05]  /*06c0*/  @!P1 BRA `(.L_x_0) ;  /* 0x0000000800c49947 */ /* 0x000fea0003800000 */
[----:B------:R-:W-:Y:S02]  /*06d0*/  ISETP.GE.U32.AND P2, PT, R10, 0x4, PT ;  /* 0x000000040a00780c */ /* 0x000fe40003f46070 */
[----:B0-----:R-:W-:-:S04]  /*06e0*/  LOP3.LUT R8, R0, 0x3, RZ, 0xc0, !PT ;  /* 0x0000000300087812 */ /* 0x001fc800078ec0ff */
        /* <DEDUP_REMOVED lines=10> */
[----:B------:R-:W-:-:S03]  /*0790*/  IADD3.X R7, PT, PT, R7, UR7, RZ, P6, !PT ;  /* 0x0000000707077c10 */ /* 0x000fc6000b7fe4ff */
[----:B------:R-:W2:Y:S04]  /*07a0*/  LDG.E.U8 R4, desc[UR8][R4.64] ;  /* 0x0000000804047981 */ /* 0x000ea8000c1e1100 */
[----:B------:R-:W3:Y:S04]  /*07b0*/  LDG.E.U8 R10, desc[UR8][R6.64+0x1] ;  /* 0x00000108060a7981 */ /* 0x000ee8000c1e1100 */
[----:B------:R-:W4:Y:S04]  /*07c0*/  LDG.E.U8 R12, desc[UR8][R6.64+0x2] ;  /* 0x00000208060c7981 */ /* 0x000f28000c1e1100 */
        /* <DEDUP_REMOVED lines=8> */
[----:B-----5:R0:W-:Y:S02]  /*0850*/  STS.U8 [R9+UR5+0x3], R14 ;  /* 0x0000030e09007988 */ /* 0x0201e40008000005 */
.L_x_5:
[----:B------:R-:W-:Y:S05]  /*0860*/  @!P1 BRA `(.L_x_0) ;  /* 0x00000008005c9947 */ /* 0x000fea0003800000 */
[----:B0-----:R-:W0:Y:S01]  /*0870*/  LDC.64 R4, c[0x0][0x380] ;  /* 0x0000e000ff047b82 */ /* 0x001e220000000a00 */
[----:B------:R-:W0:Y:S01]  /*0880*/  LDCU UR5, c[0x0][0x38c] ;  /* 0x00007180ff0577ac */ /* 0x000e220008000800 */
[----:B------:R-:W-:-:S05]  /*0890*/  VIADD R3, R3, UR4 ;  /* 0x0000000403037c36 */ /* 0x000fca0008000000 */
[----:B0-----:R-:W-:-:S04]  /*08a0*/  IADD3 R4, P1, P2, R4, UR5, R3 ;  /* 0x0000000504047c10 */ /* 0x001fc8000fa3e003 */
[----:B------:R-:W-:-:S05]  /*08b0*/  IADD3.X R5, PT, PT, RZ, R5, RZ, P1, P2 ;  /* 0x00000005ff057210 */ /* 0x000fca0000fe44ff */
[----:B------:R0:W2:Y:S01]  /*08c0*/  LDG.E.U8 R10, desc[UR8][R4.64] ;  /* 0x00000008040a7981 */ /* 0x0000a2000c1e1100 */
[----:B------:R-:W1:Y:S01]  /*08d0*/  S2UR UR5, SR_CgaCtaId ;  /* 0x00000000000579c3 */ /* 0x000e620000008800 */
[----:B------:R-:W-:Y:S01]  /*08e0*/  VIADD R8, R8, 0xffffffff ;  /* 0xffffffff08087836 */ /* 0x000fe20000000000 */
[----:B------:R-:W-:Y:S01]  /*08f0*/  UMOV UR4, 0x400 ;  /* 0x0000040000047882 */ /* 0x000fe20000000000 */
[----:B------:R-:W-:-:S03]  /*0900*/  IADD3 R7, P2, PT, R4, 0x1, RZ ;  /* 0x0000000104077810 */ /* 0x000fc60007f5e0ff */
[----:B------:R-:W-:Y:S02]  /*0910*/  PRMT R6, R8, 0x9910, RZ ;  /* 0x0000991008067816 */ /* 0x000fe400000000ff */
[----:B0-----:R-:W-:Y:S02]  /*0920*/  IMAD.X R4, RZ, RZ, R5, P2 ;  /* 0x000000ffff047224 */ /* 0x001fe400010e0605 */
[----:B------:R-:W-:Y:S01]  /*0930*/  ISETP.NE.AND P1, PT, R6, RZ, PT ;  /* 0x000000ff0600720c */ /* 0x000fe20003f25270 */
[----:B-1----:R-:W-:-:S06]  /*0940*/  ULEA UR4, UR5, UR4, 0x18 ;  /* 0x0000000405047291 */ /* 0x002fcc000f8ec0ff */
[----:B------:R-:W-:-:S03]  /*0950*/  VIADD R6, R3, UR4 ;  /* 0x0000000403067c36 */ /* 0x000fc60008000000 */
[----:B--2---:R1:W-:Y:S03]  /*0960*/  STS.U8 [R3+UR4], R10 ;  /* 0x0000000a03007988 */ /* 0x0043e60008000004 */
[----:B------:R-:W-:Y:S05]  /*0970*/  @!P1 BRA `(.L_x_0) ;  /* 0x0000000800189947 */ /* 0x000fea0003800000 */
[--C-:B------:R-:W-:Y:S01]  /*0980*/  IMAD.MOV.U32 R9, RZ, RZ, R7.reuse ;  /* 0x000000ffff097224 */ /* 0x100fe200078e0007 */
[----:B------:R-:W-:Y:S01]  /*0990*/  PRMT R7, R8, 0x7610, R7 ;  /* 0x0000761008077816 */ /* 0x000fe20000000007 */
[----:B------:R-:W-:Y:S02]  /*09a0*/  VIADD R6, R6, 0x1 ;  /* 0x0000000106067836 */ /* 0x000fe40000000000 */
[----:B-1----:R-:W-:-:S07]  /*09b0*/  IMAD.MOV.U32 R10, RZ, RZ, R4 ;  /* 0x000000ffff0a7224 */ /* 0x002fce00078e0004 */
.L_x_6:
[----:B------:R-:W-:Y:S02]  /*09c0*/  IMAD.MOV.U32 R4, RZ, RZ, R9 ;  /* 0x000000ffff047224 */ /* 0x000fe400078e0009 */
[----:B------:R-:W-:-:S05]  /*09d0*/  IMAD.MOV.U32 R5, RZ, RZ, R10 ;  /* 0x000000ffff057224 */ /* 0x000fca00078e000a */
[----:B------:R-:W2:Y:S01]  /*09e0*/  LDG.E.U8 R3, desc[UR8][R4.64] ;  /* 0x0000000804037981 */ /* 0x000ea2000c1e1100 */
[----:B------:R-:W-:Y:S01]  /*09f0*/  VIADD R7, R7, 0xffffffff ;  /* 0xffffffff07077836 */ /* 0x000fe20000000000 */
[----:B------:R-:W-:-:S04]  /*0a00*/  IADD3 R9, P2, PT, R9, 0x1, RZ ;  /* 0x0000000109097810 */ /* 0x000fc80007f5e0ff */
[----:B------:R-:W-:Y:S01]  /*0a10*/  PRMT R8, R7, 0x9910, RZ ;  /* 0x0000991007087816 */ /* 0x000fe200000000ff */
[----:B------:R-:W-:-:S03]  /*0a20*/  IMAD.X R10, RZ, RZ, R10, P2 ;  /* 0x000000ffff0a7224 */ /* 0x000fc600010e060a */
[----:B------:R-:W-:Y:S01]  /*0a30*/  ISETP.NE.AND P1, PT, R8, RZ, PT ;  /* 0x000000ff0800720c */ /* 0x000fe20003f25270 */
[----:B--2---:R0:W-:Y:S02]  /*0a40*/  STS.U8 [R6], R3 ;  /* 0x0000000306007388 */ /* 0x0041e40000000000 */
[----:B0-----:R-:W-:-:S10]  /*0a50*/  VIADD R6, R6, 0x1 ;  /* 0x0000000106067836 */ /* 0x001fd40000000000 */
[----:B------:R-:W-:Y:S05]  /*0a60*/  @P1 BRA `(.L_x_6) ;  /* 0xfffffffc00d41947 */ /* 0x000fea000383ffff */
[----:B------:R-:W-:Y:S05]  /*0a70*/  BRA `(.L_x_0) ;  /* 0x0000000400d87947 */ /* 0x000fea0003800000 */
.L_x_1:
        /* <DEDUP_REMOVED lines=17> */
.L_x_8:
[----:B------:R-:W-:Y:S02]  /*0b90*/  IMAD.MOV.U32 R4, RZ, RZ, R7 ;  /* 0x000000ffff047224 */ /* 0x000fe400078e0007 */
[----:B------:R-:W-:-:S05]  /*0ba0*/  IMAD.MOV.U32 R5, RZ, RZ, R8 ;  /* 0x000000ffff057224 */ /* 0x000fca00078e0008 */
[----:B------:R-:W2:Y:S04]  /*0bb0*/  LDG.E.U8 R7, desc[UR8][R4.64+-0x3] ;  /* 0xfffffd0804077981 */ /* 0x000ea8000c1e1100 */
[----:B------:R-:W3:Y:S04]  /*0bc0*/  LDG.E.U8 R8, desc[UR8][R4.64+-0x2] ;  /* 0xfffffe0804087981 */ /* 0x000ee8000c1e1100 */
[----:B------:R-:W-:Y:S04]  /*0bd0*/  STG.E.U8 desc[UR8][R4.64+-0x3], RZ ;  /* 0xfffffdff04007986 */ /* 0x000fe8000c101108 */
[----:B------:R-:W-:Y:S04]  /*0be0*/  STG.E.U8 desc[UR8][R4.64+-0x2], RZ ;  /* 0xfffffeff04007986 */ /* 0x000fe8000c101108 */
[----:B0-----:R-:W4:Y:S04]  /*0bf0*/  LDG.E.U8 R9, desc[UR8][R4.64+-0x1] ;  /* 0xffffff0804097981 */ /* 0x001f28000c1e1100 */
[----:B------:R-:W-:Y:S04]  /*0c00*/  STG.E.U8 desc[UR8][R4.64+-0x1], RZ ;  /* 0xffffffff04007986 */ /* 0x000fe8000c101108 */
[----:B------:R-:W5:Y:S04]  /*0c10*/  LDG.E.U8 R10, desc[UR8][R4.64] ;  /* 0x00000008040a7981 */ /* 0x000f68000c1e1100 */
[----:B------:R-:W5:Y:S04]  /*0c20*/  LDG.E.U8 R11, desc[UR8][R4.64+0x1] ;  /* 0x00000108040b7981 */ /* 0x000f68000c1e1100 */
[----:B------:R-:W5:Y:S04]  /*0c30*/  LDG.E.U8 R12, desc[UR8][R4.64+0x2] ;  /* 0x00000208040c7981 */ /* 0x000f68000c1e1100 */
[----:B------:R-:W5:Y:S04]  /*0c40*/  LDG.E.U8 R13, desc[UR8][R4.64+0x3] ;  /* 0x00000308040d7981 */ /* 0x000f68000c1e1100 */
[----:B------:R-:W5:Y:S01]  /*0c50*/  LDG.E.U8 R14, desc[UR8][R4.64+0x4] ;  /* 0x00000408040e7981 */ /* 0x000f62000c1e1100 */
[----:B------:R-:W-:-:S03]  /*0c60*/  VIADD R6, R6, 0xfffffff8 ;  /* 0xfffffff806067836 */ /* 0x000fc60000000000 */
[----:B------:R-:W-:Y:S04]  /*0c70*/  STG.E.U8 desc[UR8][R4.64], RZ ;  /* 0x000000ff04007986 */ /* 0x000fe8000c101108 */
[----:B------:R-:W-:Y:S04]  /*0c80*/  STG.E.U8 desc[UR8][R4.64+0x1], RZ ;  /* 0x000001ff04007986 */ /* 0x000fe8000c101108 */
[----:B------:R-:W-:Y:S04]  /*0c90*/  STG.E.U8 desc[UR8][R4.64+0x2], RZ ;  /* 0x000002ff04007986 */ /* 0x000fe8000c101108 */
[----:B------:R-:W-:Y:S04]  /*0ca0*/  STG.E.U8 desc[UR8][R4.64+0x3], RZ ;  /* 0x000003ff04007986 */ /* 0x000fe8000c101108 */
[----:B------:R-:W-:Y:S04]  /*0cb0*/  STG.E.U8 desc[UR8][R4.64+0x4], RZ ;  /* 0x000004ff04007986 */ /* 0x000fe8000c101108 */
[----:B--2---:R0:W-:Y:S04]  /*0cc0*/  STS.U8 [R15+UR4+-0x3], R7 ;  /* 0xfffffd070f007988 */ /* 0x0041e80008000004 */
[----:B---3--:R1:W-:Y:S01]  /*0cd0*/  STS.U8 [R15+UR4+-0x2], R8 ;  /* 0xfffffe080f007988 */ /* 0x0083e20008000004 */
[----:B0-----:R-:W-:-:S04]  /*0ce0*/  PRMT R7, R6, 0x9910, RZ ;  /* 0x0000991006077816 */ /* 0x001fc800000000ff */
[----:B------:R-:W-:Y:S01]  /*0cf0*/  ISETP.NE.AND P1, PT, R7, RZ, PT ;  /* 0x000000ff0700720c */ /* 0x000fe20003f25270 */
[----:B----4-:R0:W-:Y:S01]  /*0d00*/  STS.U8 [R15+UR4+-0x1], R9 ;  /* 0xffffff090f007988 */ /* 0x0101e20008000004 */
[----:B------:R-:W-:-:S05]  /*0d10*/  IADD3 R7, P2, PT, R4, 0x8, RZ ;  /* 0x0000000804077810 */ /* 0x000fca0007f5e0ff */
[----:B-1----:R-:W-:Y:S01]  /*0d20*/  IMAD.X R8, RZ, RZ, R5, P2 ;  /* 0x000000ffff087224 */ /* 0x002fe200010e0605 */
[----:B-----5:R0:W-:Y:S04]  /*0d30*/  STS.U8 [R15+UR4], R10 ;  /* 0x0000000a0f007988 */ /* 0x0201e80008000004 */
[----:B------:R0:W-:Y:S04]  /*0d40*/  STS.U8 [R15+UR4+0x1], R11 ;  /* 0x0000010b0f007988 */ /* 0x0001e80008000004 */
[----:B------:R0:W-:Y:S04]  /*0d50*/  STS.U8 [R15+UR4+0x2], R12 ;  /* 0x0000020c0f007988 */ /* 0x0001e80008000004 */
[----:B------:R0:W-:Y:S04]  /*0d60*/  STS.U8 [R15+UR4+0x3], R13 ;  /* 0x0000030d0f007988 */ /* 0x0001e80008000004 */
[----:B------:R0:W-:Y:S01]  /*0d70*/  STS.U8 [R15+UR4+0x4], R14 ;  /* 0x0000040e0f007988 */ /* 0x0001e20008000004 */
[----:B------:R-:W-:Y:S01]  /*0d80*/  UIADD3 UR4, UPT, UPT, UR4, 0x8, URZ ;  /* 0x0000000804047890 */ /* 0x000fe2000fffe0ff */
[----:B------:R-:W-:Y:S11]  /*0d90*/  @P1 BRA `(.L_x_8) ;  /* 0xfffffffc007c1947 */ /* 0x000ff6000383ffff */
[----:B------:R-:W-:-:S12]  /*0da0*/  UIADD3 UR4, UPT, UPT, UR4, -0x3, URZ ;  /* 0xfffffffd04047890 */ /* 0x000fd8000fffe0ff */
.L_x_7:
[----:B------:R-:W-:-:S13]  /*0db0*/  ISETP.NE.AND P1, PT, R16, RZ, PT ;  /* 0x000000ff1000720c */ /* 0x000fda0003f25270 */
        /* <DEDUP_REMOVED lines=15> */
[----:B------:R0:W-:Y:S04]  /*0eb0*/  STG.E.U8 desc[UR8][R4.64], RZ ;  /* 0x000000ff04007986 */ /* 0x0001e8000c101108 */
[----:B------:R-:W3:Y:S04]  /*0ec0*/  LDG.E.U8 R11, desc[UR8][R6.64+0x1] ;  /* 0x00000108060b7981 */ /* 0x000ee8000c1e1100 */
[----:B------:R-:W4:Y:S04]  /*0ed0*/  LDG.E.U8 R13, desc[UR8][R6.64+0x2] ;  /* 0x00000208060d7981 */ /* 0x000f28000c1e1100 */
[----:B------:R-:W5:Y:S01]  /*0ee0*/  LDG.E.U8 R15, desc[UR8][R6.64+0x3] ;  /* 0x00000308060f7981 */ /* 0x000f62000c1e1100 */
[----:B------:R-:W1:Y:S01]  /*0ef0*/  S2UR UR6, SR_CgaCtaId ;  /* 0x00000000000679c3 */ /* 0x000e620000008800 */
[----:B------:R-:W-:Y:S01]  /*0f00*/  UMOV UR5, 0x400 ;  /* 0x0000040000057882 */ /* 0x000fe20000000000 */
[----:B------:R-:W-:Y:S01]  /*0f10*/  UIADD3 UR4, UPT, UPT, UR4, 0x4, URZ ;  /* 0x0000000404047890 */ /* 0x000fe2000fffe0ff */
[----:B------:R0:W-:Y:S04]  /*0f20*/  STG.E.U8 desc[UR8][R6.64+0x1], RZ ;  /* 0x000001ff06007986 */ /* 0x0001e8000c101108 */
[----:B------:R0:W-:Y:S04]  /*0f30*/  STG.E.U8 desc[UR8][R6.64+0x2], RZ ;  /* 0x000002ff06007986 */ /* 0x0001e8000c101108 */
[----:B------:R0:W-:Y:S01]  /*0f40*/  STG.E.U8 desc[UR8][R6.64+0x3], RZ ;  /* 0x000003ff06007986 */ /* 0x0001e2000c101108 */
[----:B-1----:R-:W-:-:S09]  /*0f50*/  ULEA UR5, UR6, UR5, 0x18 ;  /* 0x0000000506057291 */ /* 0x002fd2000f8ec0ff */
[----:B--2---:R0:W-:Y:S04]  /*0f60*/  STS.U8 [R8+UR5], R9 ;  /* 0x0000000908007988 */ /* 0x0041e80008000005 */
[----:B---3--:R0:W-:Y:S04]  /*0f70*/  STS.U8 [R8+UR5+0x1], R11 ;  /* 0x0000010b08007988 */ /* 0x0081e80008000005 */
[----:B----4-:R0:W-:Y:S04]  /*0f80*/  STS.U8 [R8+UR5+0x2], R13 ;  /* 0x0000020d08007988 */ /* 0x0101e80008000005 */
[----:B-----5:R0:W-:Y:S02]  /*0f90*/  STS.U8 [R8+UR5+0x3], R15 ;  /* 0x0000030f08007988 */ /* 0x0201e40008000005 */
.L_x_9:
[----:B------:R-:W-:Y:S05]  /*0fa0*/  @!P1 BRA `(.L_x_0) ;  /* 0x00000000008c9947 */ /* 0x000fea0003800000 */
[----:B------:R-:W-:Y:S02]  /*0fb0*/  ISETP.NE.AND P2, PT, R10, 0x1, PT ;  /* 0x000000010a00780c */ /* 0x000fe40003f45270 */
[----:B0-----:R-:W-:-:S04]  /*0fc0*/  LOP3.LUT R4, R0, 0x1, RZ, 0xc0, !PT ;  /* 0x0000000100047812 */ /* 0x001fc800078ec0ff */
[----:B------:R-:W-:-:S07]  /*0fd0*/  ISETP.NE.U32.AND P1, PT, R4, 0x1, PT ;  /* 0x000000010400780c */ /* 0x000fce0003f25070 */
        /* <DEDUP_REMOVED lines=12> */
[----:B------:R-:W3:Y:S01]  /*10a0*/  LDG.E.U8 R9, desc[UR8][R6.64+0x1] ;  /* 0x0000010806097981 */ /* 0x000ee2000c1e1100 */
[----:B------:R-:W1:Y:S01]  /*10b0*/  S2UR UR6, SR_CgaCtaId ;  /* 0x00000000000679c3 */ /* 0x000e620000008800 */
[----:B------:R-:W-:Y:S01]  /*10c0*/  UMOV UR5, 0x400 ;  /* 0x0000040000057882 */ /* 0x000fe20000000000 */
[----:B------:R-:W-:Y:S01]  /*10d0*/  UIADD3 UR4, UPT, UPT, UR4, 0x2, URZ ;  /* 0x0000000204047890 */ /* 0x000fe2000fffe0ff */
[----:B------:R0:W-:Y:S01]  /*10e0*/  STG.E.U8 desc[UR8][R6.64+0x1], RZ ;  /* 0x000001ff06007986 */ /* 0x0001e2000c101108 */
[----:B-1----:R-:W-:-:S09]  /*10f0*/  ULEA UR5, UR6, UR5, 0x18 ;  /* 0x0000000506057291 */ /* 0x002fd2000f8ec0ff */
[----:B--2---:R0:W-:Y:S04]  /*1100*/  STS.U8 [R10+UR5], R8 ;  /* 0x000000080a007988 */ /* 0x0041e80008000005 */
[----:B---3--:R0:W-:Y:S02]  /*1110*/  STS.U8 [R10+UR5+0x1], R9 ;  /* 0x000001090a007988 */ /* 0x0081e40008000005 */
.L_x_10:
[----:B------:R-:W-:Y:S05]  /*1120*/  @P1 BRA `(.L_x_0) ;  /* 0x00000000002c1947 */ /* 0x000fea0003800000 */
[----:B0-----:R-:W0:Y:S01]  /*1130*/  LDC R4, c[0x0][0x38c] ;  /* 0x0000e300ff047b82 */ /* 0x001e220000000800 */
[----:B------:R-:W0:Y:S01]  /*1140*/  LDCU.64 UR6, c[0x0][0x380] ;  /* 0x00007000ff0677ac */ /* 0x000e220008000a00 */
[----:B------:R-:W-:-:S05]  /*1150*/  VIADD R3, R3, UR4 ;  /* 0x0000000403037c36 */ /* 0x000fca0008000000 */
[----:B0-----:R-:W-:-:S04]  /*1160*/  IADD3 R4, P1, P2, R3, UR6, R4 ;  /* 0x0000000603047c10 */ /* 0x001fc8000fa3e004 */
[----:B------:R-:W-:-:S05]  /*1170*/  IADD3.X R5, PT, PT, RZ, UR7, RZ, P1, P2 ;  /* 0x00000007ff057c10 */ /* 0x000fca0008fe44ff */
[----:B------:R-:W2:Y:S01]  /*1180*/  LDG.E.U8 R6, desc[UR8][R4.64] ;  /* 0x0000000804067981 */ /* 0x000ea2000c1e1100 */
[----:B------:R-:W0:Y:S01]  /*1190*/  S2UR UR5, SR_CgaCtaId ;  /* 0x00000000000579c3 */ /* 0x000e220000008800 */
[----:B------:R-:W-:Y:S02]  /*11a0*/  UMOV UR4, 0x400 ;  /* 0x0000040000047882 */ /* 0x000fe40000000000 */
[----:B------:R3:W-:Y:S01]  /*11b0*/  STG.E.U8 desc[UR8][R4.64], RZ ;  /* 0x000000ff04007986 */ /* 0x0007e2000c101108 */
[----:B0-----:R-:W-:-:S09]  /*11c0*/  ULEA UR4, UR5, UR4, 0x18 ;  /* 0x0000000405047291 */ /* 0x001fd2000f8ec0ff */
[----:B--2---:R3:W-:Y:S03]  /*11d0*/  STS.U8 [R3+UR4], R6 ;  /* 0x0000000603007988 */ /* 0x0047e60008000004 */
.L_x_0:
[----:B------:R-:W-:Y:S06]  /*11e0*/  BAR.SYNC.DEFER_BLOCKING 0x0 ;  /* 0x0000000000007b1d */ /* 0x000fec0000010000 */
[----:B------:R-:W-:Y:S05]  /*11f0*/  @!P0 EXIT ;  /* 0x000000000000894d */ /* 0x000fea0003800000 */
[----:B------:R-:W4:Y:S01]  /*1200*/  LDCU UR4, c[0x0][0x390] ;  /* 0x00007200ff0477ac */ /* 0x000f220008000800 */
[----:B012---:R-:W-:Y:S01]  /*1210*/  LOP3.LUT R10, R0, 0x7, RZ, 0xc0, !PT ;  /* 0x00000007000a7812 */ /* 0x007fe200078ec0ff */
[----:B----4-:R-:W-:-:S04]  /*1220*/  ULOP3.LUT UR4, UR4, 0xffff, URZ, 0xc0, !UPT ;  /* 0x0000ffff04047892 */ /* 0x010fc8000f8ec0ff */
[----:B------:R-:W-:Y:S02]  /*1230*/  UISETP.GE.U32.AND UP0, UPT, UR4, 0x8, UPT ;  /* 0x000000080400788c */ /* 0x000fe4000bf06070 */
[----:B---3--:R-:W-:Y:S01]  /*1240*/  IMAD R5, R2, UR4, RZ ;  /* 0x0000000402057c24 */ /* 0x008fe2000f8e02ff */
[----:B------:R-:W-:-:S06]  /*1250*/  UMOV UR4, URZ ;  /* 0x000000ff00047c82 */ /* 0x000fcc0008000000 */
[----:B------:R-:W-:Y:S05]  /*1260*/  BRA.U !UP0, `(.L_x_11) ;  /* 0x00000001089c7547 */ /* 0x000fea000b800000 */
[----:B------:R-:W0:Y:S01]  /*1270*/  LDC.64 R8, c[0x0][0x380] ;  /* 0x0000e000ff087b82 */ /* 0x000e220000000a00 */
[----:B------:R-:W0:Y:S01]  /*1280*/  LDCU UR4, c[0x0][0x388] ;  /* 0x00007100ff0477ac */ /* 0x000e220008000800 */
[----:B------:R-:W-:-:S06]  /*1290*/  LOP3.LUT R4, R0, 0xfff8, RZ, 0xc0, !PT ;  /* 0x0000fff800047812 */ /* 0x000fcc00078ec0ff */
[----:B------:R-:W1:Y:S01]  /*12a0*/  S2UR UR5, SR_CgaCtaId ;  /* 0x00000000000579c3 */ /* 0x000e620000008800 */
[----:B0-----:R-:W-:Y:S01]  /*12b0*/  IADD3 R8, P0, P1, R8, UR4, R5 ;  /* 0x0000000408087c10 */ /* 0x001fe2000f91e005 */
[----:B------:R-:W-:-:S03]  /*12c0*/  UMOV UR4, 0x400 ;  /* 0x0000040000047882 */ /* 0x000fc60000000000 */
[----:B------:R-:W-:Y:S02]  /*12d0*/  IADD3 R8, P2, PT, R8, 0x3, RZ ;  /* 0x0000000308087810 */ /* 0x000fe40007f5e0ff */
[----:B------:R-:W-:Y:S01]  /*12e0*/  IADD3.X R23, PT, PT, RZ, R9, RZ, P0, P1 ;  /* 0x00000009ff177210 */ /* 0x000fe200007e24ff */
[----:B-1----:R-:W-:-:S04]  /*12f0*/  ULEA UR4, UR5, UR4, 0x18 ;  /* 0x0000000405047291 */ /* 0x002fc8000f8ec0ff */
[----:B------:R-:W-:Y:S02]  /*1300*/  IMAD.X R23, RZ, RZ, R23, P2 ;  /* 0x000000ffff177224 */ /* 0x000fe400010e0617 */
[----:B------:R-:W-:Y:S01]  /*1310*/  VIADD R6, R5, UR4 ;  /* 0x0000000405067c36 */ /* 0x000fe20008000000 */
[----:B------:R-:W-:-:S06]  /*1320*/  UMOV UR4, 0x3 ;  /* 0x0000000300047882 */ /* 0x000fcc0000000000 */
.L_x_12:
[----:B0-----:R-:W0:Y:S01]  /*1330*/  LDS.U8 R7, [R6] ;  /* 0x0000000006077984 */ /* 0x001e220000000000 */
[----:B------:R-:W-:Y:S01]  /*1340*/  VIADD R4, R4, 0xfffffff8 ;  /* 0xfffffff804047836 */ /* 0x000fe20000000000 */
[----:B------:R-:W-:Y:S01]  /*1350*/  UIADD3 UR4, UPT, UPT, UR4, 0x8, URZ ;  /* 0x0000000804047890 */ /* 0x000fe2000fffe0ff */
[----:B------:R-:W-:Y:S01]  /*1360*/  IMAD.MOV.U32 R2, RZ, RZ, R8 ;  /* 0x000000ffff027224 */ /* 0x000fe200078e0008 */
[----:B------:R-:W1:Y:S01]  /*1370*/  LDS.U8 R9, [R6+0x1] ;  /* 0x0000010006097984 */ /* 0x000e620000000000 */
[----:B------:R-:W-:Y:S01]  /*1380*/  IMAD.MOV.U32 R3, RZ, RZ, R23 ;  /* 0x000000ffff037224 */ /* 0x000fe200078e0017 */
[----:B------:R-:W-:Y:S02]  /*1390*/  PRMT R8, R4, 0x9910, RZ ;  /* 0x0000991004087816 */ /* 0x000fe400000000ff */
[----:B------:R-:W2:Y:S02]  /*13a0*/  LDS.U8 R11, [R6+0x2] ;  /* 0x00000200060b7984 */ /* 0x000ea40000000000 */
[----:B------:R-:W-:-:S02]  /*13b0*/  ISETP.NE.AND P0, PT, R8, RZ, PT ;  /* 0x000000ff0800720c */ /* 0x000fc40003f05270 */
[----:B------:R-:W3:Y:S01]  /*13c0*/  LDS.U8 R13, [R6+0x3] ;  /* 0x00000300060d7984 */ /* 0x000ee20000000000 */
[----:B------:R-:W-:-:S03]  /*13d0*/  IADD3 R8, P1, PT, R2, 0x8, RZ ;  /* 0x0000000802087810 */ /* 0x000fc60007f3e0ff */
[----:B------:R-:W4:Y:S02]  /*13e0*/  LDS.U8 R15, [R6+0x4] ;  /* 0x00000400060f7984 */ /* 0x000f240000000000 */
[----:B------:R-:W-:Y:S02]  /*13f0*/  IMAD.X R23, RZ, RZ, R3, P1 ;  /* 0x000000ffff177224 */ /* 0x000fe400008e0603 */
[----:B------:R-:W5:Y:S04]  /*1400*/  LDS.U8 R17, [R6+0x5] ;  /* 0x0000050006117984 */ /* 0x000f680000000000 */
[----:B------:R-:W5:Y:S04]  /*1410*/  LDS.U8 R19, [R6+0x6] ;  /* 0x0000060006137984 */ /* 0x000f680000000000 */
[----:B------:R0:W5:Y:S02]  /*1420*/  LDS.U8 R21, [R6+0x7] ;  /* 0x0000070006157984 */ /* 0x0001640000000000 */
[----:B0-----:R-:W-:-:S02]  /*1430*/  VIADD R6, R6, 0x8 ;  /* 0x0000000806067836 */ /* 0x001fc40000000000 */
[----:B------:R0:W-:Y:S04]  /*1440*/  STG.E.U8 desc[UR8][R2.64+-0x3], R7 ;  /* 0xfffffd0702007986 */ /* 0x0001e8000c101108 */
[----:B-1----:R0:W-:Y:S04]  /*1450*/  STG.E.U8 desc[UR8][R2.64+-0x2], R9 ;  /* 0xfffffe0902007986 */ /* 0x0021e8000c101108 */
[----:B--2---:R0:W-:Y:S04]  /*1460*/  STG.E.U8 desc[UR8][R2.64+-0x1], R11 ;  /* 0xffffff0b02007986 */ /* 0x0041e8000c101108 */
[----:B---3--:R0:W-:Y:S04]  /*1470*/  STG.E.U8 desc[UR8][R2.64], R13 ;  /* 0x0000000d02007986 */ /* 0x0081e8000c101108 */
[----:B----4-:R0:W-:Y:S04]  /*1480*/  STG.E.U8 desc[UR8][R2.64+0x1], R15 ;  /* 0x0000010f02007986 */ /* 0x0101e8000c101108 */
[----:B-----5:R0:W-:Y:S04]  /*1490*/  STG.E.U8 desc[UR8][R2.64+0x2], R17 ;  /* 0x0000021102007986 */ /* 0x0201e8000c101108 */
[----:B------:R0:W-:Y:S04]  /*14a0*/  STG.E.U8 desc[UR8][R2.64+0x3], R19 ;  /* 0x0000031302007986 */ /* 0x0001e8000c101108 */
[----:B------:R0:W-:Y:S01]  /*14b0*/  STG.E.U8 desc[UR8][R2.64+0x4], R21 ;  /* 0x0000041502007986 */ /* 0x0001e2000c101108 */
[----:B------:R-:W-:Y:S05]  /*14c0*/  @P0 BRA `(.L_x_12) ;  /* 0xfffffffc00980947 */ /* 0x000fea000383ffff */
[----:B------:R-:W-:-:S12]  /*14d0*/  UIADD3 UR4, UPT, UPT, UR4, -0x3, URZ ;  /* 0xfffffffd04047890 */ /* 0x000fd8000fffe0ff */
.L_x_11:
[----:B------:R-:W-:-:S13]  /*14e0*/  ISETP.NE.AND P0, PT, R10, RZ, PT ;  /* 0x000000ff0a00720c */ /* 0x000fda0003f05270 */
[----:B------:R-:W-:Y:S05]  /*14f0*/  @!P0 EXIT ;  /* 0x000000000000894d */ /* 0x000fea0003800000 */
[----:B------:R-:W-:Y:S02]  /*1500*/  ISETP.GE.U32.AND P0, PT, R10, 0x4, PT ;  /* 0x000000040a00780c */ /* 0x000fe40003f06070 */
[----:B------:R-:W-:-:S04]  /*1510*/  LOP3.LUT R8, R0, 0x3, RZ, 0xc0, !PT ;  /* 0x0000000300087812 */ /* 0x000fc800078ec0ff */
[----:B------:R-:W-:-:S07]  /*1520*/  ISETP.NE.AND P5, PT, R8, RZ, PT ;  /* 0x000000ff0800720c */ /* 0x000fce0003fa5270 */
[----:B------:R-:W-:Y:S06]  /*1530*/  @!P0 BRA `(.L_x_13) ;  /* 0x0000000000548947 */ /* 0x000fec0003800000 */
[----:B------:R-:W1:Y:S01]  /*1540*/  S2UR UR6, SR_CgaCtaId ;  /* 0x00000000000679c3 */ /* 0x000e620000008800 */
[----:B------:R-:W-:Y:S01]  /*1550*/  UMOV UR5, 0x400 ;  /* 0x0000040000057882 */ /* 0x000fe20000000000 */
[----:B------:R-:W-:-:S06]  /*1560*/  VIADD R4, R5, UR4 ;  /* 0x0000000405047c36 */ /* 0x000fcc0008000000 */
[----:B------:R-:W0:Y:S01]  /*1570*/  LDC R6, c[0x0][0x388] ;  /* 0x0000e200ff067b82 */ /* 0x000e220000000800 */
[----:B-1----:R-:W-:Y:S01]  /*1580*/  ULEA UR5, UR6, UR5, 0x18 ;  /* 0x0000000506057291 */ /* 0x002fe2000f8ec0ff */
[----:B------:R-:W1:Y:S01]  /*1590*/  LDCU.64 UR6, c[0x0][0x380] ;  /* 0x00007000ff0677ac */ /* 0x000e620008000a00 */
[----:B0-----:R-:W-:-:S07]  /*15a0*/  IADD3 R2, P2, P3, R6, UR4, R5 ;  /* 0x0000000406027c10 */ /* 0x001fce000fb5e005 */
[----:B------:R-:W0:Y:S01]  /*15b0*/  LDS.U8 R9, [R4+UR5] ;  /* 0x0000000504097984 */ /* 0x000e220008000000 */
[----:B------:R-:W-:Y:S01]  /*15c0*/  UIADD3 UR4, UPT, UPT, UR4, 0x4, URZ ;  /* 0x0000000404047890 */ /* 0x000fe2000fffe0ff */
[----:B------:R-:W-:Y:S02]  /*15d0*/  IADD3.X R3, PT, PT, RZ, RZ, RZ, P2, P3 ;  /* 0x000000ffff037210 */ /* 0x000fe400017e64ff */
[----:B------:R-:W2:Y:S04]  /*15e0*/  LDS.U8 R11, [R4+UR5+0x1] ;  /* 0x00000105040b7984 */ /* 0x000ea80008000000 */
[----:B------:R-:W3:Y:S01]  /*15f0*/  LDS.U8 R13, [R4+UR5+0x2] ;  /* 0x00000205040d7984 */ /* 0x000ee20008000000 */
[----:B-1----:R-:W-:-:S03]  /*1600*/  IADD3 R6, P0, P1, R4, UR6, R6 ;  /* 0x0000000604067c10 */ /* 0x002fc6000f91e006 */
[----:B------:R-:W1:Y:S01]  /*1610*/  LDS.U8 R15, [R4+UR5+0x3] ;  /* 0x00000305040f7984 */ /* 0x000e620008000000 */
[----:B------:R-:W-:Y:S02]  /*1620*/  IADD3 R2, P4, PT, R2, UR6, RZ ;  /* 0x0000000602027c10 */ /* 0x000fe4000ff9e0ff */
[----:B------:R-:W-:Y:S02]  /*1630*/  IADD3.X R7, PT, PT, RZ, UR7, RZ, P0, P1 ;  /* 0x00000007ff077c10 */ /* 0x000fe400087e24ff */
[----:B------:R-:W-:-:S03]  /*1640*/  IADD3.X R3, PT, PT, R3, UR7, RZ, P4, !PT ;  /* 0x0000000703037c10 */ /* 0x000fc6000a7fe4ff */
[----:B0-----:R4:W-:Y:S04]  /*1650*/  STG.E.U8 desc[UR8][R6.64], R9 ;  /* 0x0000000906007986 */ /* 0x0019e8000c101108 */
[----:B--2---:R4:W-:Y:S04]  /*1660*/  STG.E.U8 desc[UR8][R2.64+0x1], R11 ;  /* 0x0000010b02007986 */ /* 0x0049e8000c101108 */
[----:B---3--:R4:W-:Y:S04]  /*1670*/  STG.E.U8 desc[UR8][R2.64+0x2], R13 ;  /* 0x0000020d02007986 */ /* 0x0089e8000c101108 */
[----:B-1----:R4:W-:Y:S02]  /*1680*/  STG.E.U8 desc[UR8][R2.64+0x3], R15 ;  /* 0x0000030f02007986 */ /* 0x0029e4000c101108 */
.L_x_13:
[----:B------:R-:W-:Y:S05]  /*1690*/  @!P5 EXIT ;  /* 0x000000000000d94d */ /* 0x000fea0003800000 */
[----:B------:R-:W-:Y:S02]  /*16a0*/  ISETP.NE.AND P0, PT, R8, 0x1, PT ;  /* 0x000000010800780c */ /* 0x000fe40003f05270 */
[----:B------:R-:W-:-:S04]  /*16b0*/  LOP3.LUT R0, R0, 0x1, RZ, 0xc0, !PT ;  /* 0x0000000100007812 */ /* 0x000fc800078ec0ff */
[----:B------:R-:W-:-:S07]  /*16c0*/  ISETP.NE.U32.AND P5, PT, R0, 0x1, PT ;  /* 0x000000010000780c */ /* 0x000fce0003fa5070 */
[----:B------:R-:W-:Y:S06]  /*16d0*/  @!P0 BRA `(.L_x_14) ;  /* 0x0000000000448947 */ /* 0x000fec0003800000 */
[----:B------:R-:W1:Y:S01]  /*16e0*/  S2UR UR6, SR_CgaCtaId ;  /* 0x00000000000679c3 */ /* 0x000e620000008800 */
[----:B------:R-:W-:Y:S01]  /*16f0*/  UMOV UR5, 0x400 ;  /* 0x0000040000057882 */ /* 0x000fe20000000000 */
[----:B------:R-:W-:-:S06]  /*1700*/  VIADD R0, R5, UR4 ;  /* 0x0000000405007c36 */ /* 0x000fcc0008000000 */
[----:B0---4-:R-:W0:Y:S01]  /*1710*/  LDC R2, c[0x0][0x388] ;  /* 0x0000e200ff027b82 */ /* 0x011e220000000800 */
[----:B-1----:R-:W-:Y:S01]  /*1720*/  ULEA UR5, UR6, UR5, 0x18 ;  /* 0x0000000506057291 */ /* 0x002fe2000f8ec0ff */
[----:B------:R-:W1:Y:S01]  /*1730*/  LDCU.64 UR6, c[0x0][0x380] ;  /* 0x00007000ff0677ac */ /* 0x000e620008000a00 */
[----:B0-----:R-:W-:-:S07]  /*1740*/  IADD3 R6, P2, P3, R2, UR4, R5 ;  /* 0x0000000402067c10 */ /* 0x001fce000fb5e005 */
[----:B------:R-:W0:Y:S01]  /*1750*/  LDS.U8 R9, [R0+UR5] ;  /* 0x0000000500097984 */ /* 0x000e220008000000 */
[----:B------:R-:W-:Y:S01]  /*1760*/  UIADD3 UR4, UPT, UPT, UR4, 0x2, URZ ;  /* 0x0000000204047890 */ /* 0x000fe2000fffe0ff */
[----:B------:R-:W-:Y:S02]  /*1770*/  IADD3.X R4, PT, PT, RZ, RZ, RZ, P2, P3 ;  /* 0x000000ffff047210 */ /* 0x000fe400017e64ff */
[----:B------:R-:W2:Y:S01]  /*1780*/  LDS.U8 R11, [R0+UR5+0x1] ;  /* 0x00000105000b7984 */ /* 0x000ea20008000000 */
[----:B-1----:R-:W-:Y:S02]  /*1790*/  IADD3 R2, P0, P1, R0, UR6, R2 ;  /* 0x0000000600027c10 */ /* 0x002fe4000f91e002 */
[----:B------:R-:W-:Y:S02]  /*17a0*/  IADD3 R6, P4, PT, R6, UR6, RZ ;  /* 0x0000000606067c10 */ /* 0x000fe4000ff9e0ff */
[----:B------:R-:W-:Y:S02]  /*17b0*/  IADD3.X R3, PT, PT, RZ, UR7, RZ, P0, P1 ;  /* 0x00000007ff037c10 */ /* 0x000fe400087e24ff */
[----:B------:R-:W-:-:S03]  /*17c0*/  IADD3.X R7, PT, PT, R4, UR7, RZ, P4, !PT ;  /* 0x0000000704077c10 */ /* 0x000fc6000a7fe4ff */
[----:B0-----:R1:W-:Y:S04]  /*17d0*/  STG.E.U8 desc[UR8][R2.64], R9 ;  /* 0x0000000902007986 */ /* 0x0013e8000c101108 */
[----:B--2---:R1:W-:Y:S02]  /*17e0*/  STG.E.U8 desc[UR8][R6.64+0x1], R11 ;  /* 0x0000010b06007986 */ /* 0x0043e4000c101108 */
.L_x_14:
[----:B------:R-:W-:Y:S05]  /*17f0*/  @P5 EXIT ;  /* 0x000000000000594d */ /* 0x000fea0003800000 */
[----:B------:R-:W2:Y:S01]  /*1800*/  S2UR UR6, SR_CgaCtaId ;  /* 0x00000000000679c3 */ /* 0x000ea20000008800 */
[----:B------:R-:W-:Y:S01]  /*1810*/  UMOV UR5, 0x400 ;  /* 0x0000040000057882 */ /* 0x000fe20000000000 */
[----:B------:R-:W-:-:S06]  /*1820*/  VIADD R5, R5, UR4 ;  /* 0x0000000405057c36 */ /* 0x000fcc0008000000 */
[----:B01--4-:R-:W0:Y:S01]  /*1830*/  LDC R2, c[0x0][0x388] ;  /* 0x0000e200ff027b82 */ /* 0x013e220000000800 */
[----:B--2---:R-:W-:-:S09]  /*1840*/  ULEA UR5, UR6, UR5, 0x18 ;  /* 0x0000000506057291 */ /* 0x004fd2000f8ec0ff */
[----:B------:R-:W1:Y:S02]  /*1850*/  LDS.U8 R7, [R5+UR5] ;  /* 0x0000000505077984 */ /* 0x000e640008000000 */
[----:B------:R-:W0:Y:S02]  /*1860*/  LDCU.64 UR4, c[0x0][0x380] ;  /* 0x00007000ff0477ac */ /* 0x000e240008000a00 */
[----:B0-----:R-:W-:-:S04]  /*1870*/  IADD3 R2, P0, P1, R5, UR4, R2 ;  /* 0x0000000405027c10 */ /* 0x001fc8000f91e002 */
[----:B------:R-:W-:-:S05]  /*1880*/  IADD3.X R3, PT, PT, RZ, UR5, RZ, P0, P1 ;  /* 0x00000005ff037c10 */ /* 0x000fca00087e24ff */
[----:B-1----:R-:W-:Y:S01]  /*1890*/  STG.E.U8 desc[UR8][R2.64], R7 ;  /* 0x0000000702007986 */ /* 0x002fe2000c101108 */
[----:B------:R-:W-:Y:S05]  /*18a0*/  EXIT ;  /* 0x000000000000794d */ /* 0x000fea0003800000 */
.L_x_15:
[----:B------:R-:W-:-:S00]  /*18b0*/  BRA `(.L_x_15) ;  /* 0xfffffffc00fc7947 */ /* 0x000fc0000383ffff */
[----:B------:R-:W-:-:S00]  /*18c0*/  NOP ;  /* 0x0000000000007918 */ /* 0x000fc00000000000 */
        /* <DEDUP_REMOVED lines=11> */
.L_x_64:


//--------------------- .text._Z16bit_reduce_countPKjPjS1_t --------------------------
	.section	.text._Z16bit_reduce_countPKjPjS1_t,"ax",@progbits
	.align	128
        .global         _Z16bit_reduce_countPKjPjS1_t
        .type           _Z16bit_reduce_countPKjPjS1_t,@function
        .size           _Z16bit_reduce_countPKjPjS1_t,(.L_x_65 - _Z16bit_reduce_countPKjPjS1_t)
        .other          _Z16bit_reduce_countPKjPjS1_t,@"STO_CUDA_ENTRY STV_DEFAULT"
_Z16bit_reduce_countPKjPjS1_t:
.text._Z16bit_reduce_countPKjPjS1_t:
[----:B------:R-:W-:Y:S01]  /*0000*/  LDC R1, c[0x0][0x37c] ;  /* 0x0000df00ff017b82 */ /* 0x000fe20000000800 */
[----:B------:R-:W0:Y:S01]  /*0010*/  S2R R0, SR_CTAID.X ;  /* 0x0000000000007919 */ /* 0x000e220000002500 */
[----:B------:R-:W0:Y:S06]  /*0020*/  LDCU UR4, c[0x0][0x360] ;  /* 0x00006c00ff0477ac */ /* 0x000e2c0008000800 */
[----:B------:R-:W1:Y:S01]  /*0030*/  LDC.64 R4, c[0x0][0x380] ;  /* 0x0000e000ff047b82 */ /* 0x000e620000000a00 */
[----:B------:R-:W2:Y:S01]  /*0040*/  S2R R2, SR_TID.X ;  /* 0x0000000000027919 */ /* 0x000ea20000002100 */
[----:B------:R-:W3:Y:S01]  /*0050*/  LDCU.64 UR10, c[0x0][0x358] ;  /* 0x00006b00ff0a77ac */ /* 0x000ee20008000a00 */
[----:B0-----:R-:W-:-:S04]  /*0060*/  IMAD R23, R0, UR4, RZ ;  /* 0x0000000400177c24 */ /* 0x001fc8000f8e02ff */
[----:B--2---:R-:W-:-:S04]  /*0070*/  IMAD.IADD R3, R23, 0x1, R2 ;  /* 0x0000000117037824 */ /* 0x004fc800078e0202 */
[----:B-1----:R-:W-:-:S05]  /*0080*/  IMAD.WIDE.U32 R4, R3, 0x4, R4 ;  /* 0x0000000403047825 */ /* 0x002fca00078e0004 */
[----:B---3--:R-:W2:Y:S01]  /*0090*/  LDG.E R22, desc[UR10][R4.64] ;  /* 0x0000000a04167981 */ /* 0x008ea2000c1e1900 */
[----:B------:R-:W0:Y:S01]  /*00a0*/  S2UR UR5, SR_CgaCtaId ;  /* 0x00000000000579c3 */ /* 0x000e220000008800 */
[----:B------:R-:W-:Y:S01]  /*00b0*/  IMAD.MOV.U32 R21, RZ, RZ, 0x2 ;  /* 0x00000002ff157424 */ /* 0x000fe200078e00ff */
[----:B------:R-:W-:Y:S01]  /*00c0*/  UMOV UR4, 0x400 ;  /* 0x0000040000047882 */ /* 0x000fe20000000000 */
[----:B------:R-:W-:Y:S01]  /*00d0*/  BSSY.RECONVERGENT B0, `(.L_x_16) ;  /* 0x000007c000007945 */ /* 0x000fe20003800200 */
[----:B0-----:R-:W-:-:S06]  /*00e0*/  ULEA UR5, UR5, UR4, 0x18 ;  /* 0x0000000405057291 */ /* 0x001fcc000f8ec0ff */
[----:B------:R-:W-:Y:S02]  /*00f0*/  LEA R20, R2, UR5, 0x2 ;  /* 0x0000000502147c11 */ /* 0x000fe4000f8e10ff */
[C---:B--2---:R-:W-:Y:S02]  /*0100*/  ISETP.GE.U32.AND P1, PT, R22.reuse, 0x10000, PT ;  /* 0x000100001600780c */ /* 0x044fe40003f26070 */
[----:B------:R-:W-:Y:S02]  /*0110*/  ISETP.GE.U32.AND P0, PT, R22, 0x100, PT ;  /* 0x000001001600780c */ /* 0x000fe40003f06070 */
[----:B------:R-:W-:-:S04]  /*0120*/  SEL R21, R21, 0x4, !P1 ;  /* 0x0000000415157807 */ /* 0x000fc80004800000 */
[----:B------:R-:W-:Y:S02]  /*0130*/  SEL R21, R21, 0x1, P0 ;  /* 0x0000000115157807 */ /* 0x000fe40000000000 */
[----:B------:R-:W-:-:S03]  /*0140*/  ISETP.NE.AND P0, PT, R2, 0x1, PT ;  /* 0x000000010200780c */ /* 0x000fc60003f05270 */
[----:B------:R0:W-:Y:S01]  /*0150*/  STS [R20], R21 ;  /* 0x0000001514007388 */ /* 0x0001e20000000800 */
[----:B------:R-:W-:Y:S09]  /*0160*/  BAR.SYNC.DEFER_BLOCKING 0x0 ;  /* 0x0000000000007b1d */ /* 0x000ff20000010000 */
[----:B0-----:R-:W-:Y:S05]  /*0170*/  @P0 BRA `(.L_x_17) ;  /* 0x0000000400c40947 */ /* 0x001fea0003800000 */
[----:B------:R-:W0:Y:S01]  /*0180*/  LDCU.U16 UR4, c[0x0][0x398] ;  /* 0x00007300ff0477ac */ /* 0x000e220008000400 */
[----:B------:R-:W-:Y:S01]  /*0190*/  HFMA2 R15, -RZ, RZ, 0, 0 ;  /* 0x00000000ff0f7431 */ /* 0x000fe200000001ff */
[----:B0-----:R-:W-:-:S04]  /*01a0*/  UPRMT UR4, UR4, 0x9910, URZ ;  /* 0x0000991004047896 */ /* 0x001fc800080000ff */
[----:B------:R-:W-:-:S09]  /*01b0*/  UISETP.NE.AND UP0, UPT, UR4, URZ, UPT ;  /* 0x000000ff0400728c */ /* 0x000fd2000bf05270 */
[----:B------:R-:W-:Y:S05]  /*01c0*/  BRA.U !UP0, `(.L_x_18) ;  /* 0x0000000508a47547 */ /* 0x000fea000b800000 */
[----:B------:R-:W0:Y:S01]  /*01d0*/  LDCU UR4, c[0x0][0x398] ;  /* 0x00007300ff0477ac */ /* 0x000e220008000800 */
[----:B------:R-:W-:Y:S01]  /*01e0*/  IMAD.MOV.U32 R15, RZ, RZ, RZ ;  /* 0x000000ffff0f7224 */ /* 0x000fe200078e00ff */
[----:B------:R-:W1:Y:S01]  /*01f0*/  LDCU.U16 UR6, c[0x0][0x398] ;  /* 0x00007300ff0677ac */ /* 0x000e620008000400 */
[----:B0-----:R-:W-:-:S04]  /*0200*/  ULOP3.LUT UR4, UR4, 0xffff, URZ, 0xc0, !UPT ;  /* 0x0000ffff04047892 */ /* 0x001fc8000f8ec0ff */
[----:B------:R-:W-:Y:S02]  /*0210*/  UISETP.GE.U32.AND UP0, UPT, UR4, 0x10, UPT ;  /* 0x000000100400788c */ /* 0x000fe4000bf06070 */
[----:B-1----:R-:W-:Y:S01]  /*0220*/  ULOP3.LUT UR7, UR6, 0xf, URZ, 0xc0, !UPT ;  /* 0x0000000f06077892 */ /* 0x002fe2000f8ec0ff */
[----:B------:R-:W-:-:S03]  /*0230*/  UMOV UR4, URZ ;  /* 0x000000ff00047c82 */ /* 0x000fc60008000000 */
[----:B------:R-:W-:-:S03]  /*0240*/  UISETP.NE.AND UP1, UPT, UR7, URZ, UPT ;  /* 0x000000ff0700728c */ /* 0x000fc6000bf25270 */
[----:B------:R-:W-:Y:S08]  /*0250*/  BRA.U !UP0, `(.L_x_19) ;  /* 0x0000000108887547 */ /* 0x000ff0000b800000 */
[----:B------:R-:W-:Y:S02]  /*0260*/  ULOP3.LUT UR4, UR6, 0xfff0, URZ, 0xc0, !UPT ;  /* 0x0000fff006047892 */ /* 0x000fe4000f8ec0ff */
[----:B------:R-:W-:-:S04]  /*0270*/  UIADD3 UR8, UPT, UPT, UR5, 0x20, URZ ;  /* 0x0000002005087890 */ /* 0x000fc8000fffe0ff */
[----:B------:R-:W-:Y:S01]  /*0280*/  IMAD.U32 R3, RZ, RZ, UR4 ;  /* 0x00000004ff037e24 */ /* 0x000fe2000f8e00ff */
[----:B------:R-:W-:-:S07]  /*0290*/  UMOV UR4, URZ ;  /* 0x000000ff00047c82 */ /* 0x000fce0008000000 */
.L_x_20:
[----:B-1----:R-:W0:Y:S01]  /*02a0*/  LDS.128 R8, [UR8+-0x20] ;  /* 0xffffe008ff087984 */ /* 0x002e220008000c00 */
[----:B------:R-:W-:Y:S01]  /*02b0*/  VIADD R3, R3, 0xfffffff0 ;  /* 0xfffffff003037836 */ /* 0x000fe20000000000 */
[----:B------:R-:W-:Y:S02]  /*02c0*/  UIADD3 UR4, UPT, UPT, UR4, 0x10, URZ ;  /* 0x0000001004047890 */ /* 0x000fe4000fffe0ff */
[----:B------:R-:W1:Y:S02]  /*02d0*/  LDS.128 R16, [UR8+-0x10] ;  /* 0xfffff008ff107984 */ /* 0x000e640008000c00 */
[----:B------:R-:W-:Y:S02]  /*02e0*/  PRMT R24, R3, 0x9910, RZ ;  /* 0x0000991003187816 */ /* 0x000fe400000000ff */
[----:B------:R-:W2:Y:S02]  /*02f0*/  LDS.128 R4, [UR8] ;  /* 0x00000008ff047984 */ /* 0x000ea40008000c00 */
[----:B------:R-:W-:-:S02]  /*0300*/  ISETP.NE.AND P0, PT, R24, RZ, PT ;  /* 0x000000ff1800720c */ /* 0x000fc40003f05270 */
[----:B0-----:R-:W-:Y:S02]  /*0310*/  IADD3 R8, PT, PT, R8, R15, RZ ;  /* 0x0000000f08087210 */ /* 0x001fe40007ffe0ff */
[----:B------:R-:W0:Y:S03]  /*0320*/  LDS.128 R12, [UR8+0x10] ;  /* 0x00001008ff0c7984 */ /* 0x000e260008000c00 */
[----:B------:R-:W-:-:S04]  /*0330*/  IMAD.IADD R9, R9, 0x1, R8 ;  /* 0x0000000109097824 */ /* 0x000fc800078e0208 */
[----:B------:R-:W-:-:S05]  /*0340*/  IMAD.IADD R10, R10, 0x1, R9 ;  /* 0x000000010a0a7824 */ /* 0x000fca00078e0209 */
[----:B------:R-:W-:-:S05]  /*0350*/  IADD3 R11, PT, PT, R11, R10, RZ ;  /* 0x0000000a0b0b7210 */ /* 0x000fca0007ffe0ff */
[----:B-1----:R-:W-:Y:S01]  /*0360*/  IMAD.IADD R16, R11, 0x1, R16 ;  /* 0x000000010b107824 */ /* 0x002fe200078e0210 */
[----:B------:R1:W-:Y:S03]  /*0370*/  STS.128 [UR8+-0x20], R8 ;  /* 0xffffe008ff007988 */ /* 0x0003e60008000c08 */
[----:B------:R-:W-:-:S05]  /*0380*/  IMAD.IADD R17, R17, 0x1, R16 ;  /* 0x0000000111117824 */ /* 0x000fca00078e0210 */
[----:B------:R-:W-:-:S05]  /*0390*/  IADD3 R18, PT, PT, R18, R17, RZ ;  /* 0x0000001112127210 */ /* 0x000fca0007ffe0ff */
[----:B------:R-:W-:-:S04]  /*03a0*/  IMAD.IADD R19, R19, 0x1, R18 ;  /* 0x0000000113137824 */ /* 0x000fc800078e0212 */
[----:B--2---:R-:W-:Y:S01]  /*03b0*/  IMAD.IADD R4, R19, 0x1, R4 ;  /* 0x0000000113047824 */ /* 0x004fe200078e0204 */
[----:B------:R1:W-:Y:S04]  /*03c0*/  STS.128 [UR8+-0x10], R16 ;  /* 0xfffff010ff007988 */ /* 0x0003e80008000c08 */
[----:B------:R-:W-:-:S05]  /*03d0*/  IADD3 R5, PT, PT, R5, R4, RZ ;  /* 0x0000000405057210 */ /* 0x000fca0007ffe0ff */
[----:B------:R-:W-:-:S04]  /*03e0*/  IMAD.IADD R6, R6, 0x1, R5 ;  /* 0x0000000106067824 */ /* 0x000fc800078e0205 */
[----:B------:R-:W-:-:S05]  /*03f0*/  IMAD.IADD R7, R7, 0x1, R6 ;  /* 0x0000000107077824 */ /* 0x000fca00078e0206 */
[----:B0-----:R-:W-:Y:S01]  /*0400*/  IADD3 R12, PT, PT, R7, R12, RZ ;  /* 0x0000000c070c7210 */ /* 0x001fe20007ffe0ff */
[----:B------:R1:W-:Y:S04]  /*0410*/  STS.128 [UR8], R4 ;  /* 0x00000004ff007988 */ /* 0x0003e80008000c08 */
[----:B------:R-:W-:-:S04]  /*0420*/  IMAD.IADD R13, R13, 0x1, R12 ;  /* 0x000000010d0d7824 */ /* 0x000fc800078e020c */
[----:B------:R-:W-:-:S05]  /*0430*/  IMAD.IADD R14, R14, 0x1, R13 ;  /* 0x000000010e0e7824 */ /* 0x000fca00078e020d */
[----:B------:R-:W-:-:S05]  /*0440*/  IADD3 R15, PT, PT, R15, R14, RZ ;  /* 0x0000000e0f0f7210 */ /* 0x000fca0007ffe0ff */
[----:B------:R1:W-:Y:S01]  /*0450*/  STS.128 [UR8+0x10], R12 ;  /* 0x0000100cff007988 */ /* 0x0003e20008000c08 */
[----:B------:R-:W-:Y:S01]  /*0460*/  UIADD3 UR8, UPT, UPT, UR8, 0x40, URZ ;  /* 0x0000004008087890 */ /* 0x000fe2000fffe0ff */
[----:B------:R-:W-:Y:S11]  /*0470*/  @P0 BRA `(.L_x_20) ;  /* 0xfffffffc00880947 */ /* 0x000ff6000383ffff */
.L_x_19:
[----:B------:R-:W-:Y:S05]  /*0480*/  BRA.U !UP1, `(.L_x_18) ;  /* 0x0000000109f47547 */ /* 0x000fea000b800000 */
[----:B------:R-:W-:Y:S02]  /*0490*/  UISETP.GE.U32.AND UP0, UPT, UR7, 0x8, UPT ;  /* 0x000000080700788c */ /* 0x000fe4000bf06070 */
[----:B------:R-:W-:-:S04]  /*04a0*/  ULOP3.LUT UR8, UR6, 0x7, URZ, 0xc0, !UPT ;  /* 0x0000000706087892 */ /* 0x000fc8000f8ec0ff */
[----:B------:R-:W-:-:S03]  /*04b0*/  UISETP.NE.AND UP1, UPT, UR8, URZ, UPT ;  /* 0x000000ff0800728c */ /* 0x000fc6000bf25270 */
[----:B------:R-:W-:Y:S08]  /*04c0*/  BRA.U !UP0, `(.L_x_21) ;  /* 0x0000000108687547 */ /* 0x000ff0000b800000 */
[----:B------:R-:W-:Y:S02]  /*04d0*/  ULEA UR7, UR4, UR5, 0x2 ;  /* 0x0000000504077291 */ /* 0x000fe4000f8e10ff */
[----:B------:R-:W-:-:S07]  /*04e0*/  UIADD3 UR4, UPT, UPT, UR4, 0x8, URZ ;  /* 0x0000000804047890 */ /* 0x000fce000fffe0ff */
[----:B-1----:R-:W0:Y:S04]  /*04f0*/  LDS R4, [UR7] ;  /* 0x00000007ff047984 */ /* 0x002e280008000800 */
[----:B------:R-:W1:Y:S04]  /*0500*/  LDS R3, [UR7+0x4] ;  /* 0x00000407ff037984 */ /* 0x000e680008000800 */
[----:B------:R-:W2:Y:S04]  /*0510*/  LDS R6, [UR7+0x8] ;  /* 0x00000807ff067984 */ /* 0x000ea80008000800 */
[----:B------:R-:W3:Y:S04]  /*0520*/  LDS R8, [UR7+0xc] ;  /* 0x00000c07ff087984 */ /* 0x000ee80008000800 */
[----:B------:R-:W4:Y:S04]  /*0530*/  LDS R7, [UR7+0x10] ;  /* 0x00001007ff077984 */ /* 0x000f280008000800 */
[----:B------:R-:W5:Y:S04]  /*0540*/  LDS R10, [UR7+0x14] ;  /* 0x00001407ff0a7984 */ /* 0x000f680008000800 */
[----:B------:R-:W5:Y:S04]  /*0550*/  LDS R9, [UR7+0x18] ;  /* 0x00001807ff097984 */ /* 0x000f680008000800 */
[----:B------:R-:W5:Y:S01]  /*0560*/  LDS R12, [UR7+0x1c] ;  /* 0x00001c07ff0c7984 */ /* 0x000f620008000800 */
[----:B0-----:R-:W-:-:S05]  /*0570*/  IMAD.IADD R4, R15, 0x1, R4 ;  /* 0x000000010f047824 */ /* 0x001fca00078e0204 */
[----:B-1----:R-:W-:Y:S01]  /*0580*/  IADD3 R3, PT, PT, R4, R3, RZ ;  /* 0x0000000304037210 */ /* 0x002fe20007ffe0ff */
[----:B------:R0:W-:Y:S04]  /*0590*/  STS [UR7], R4 ;  /* 0x00000004ff007988 */ /* 0x0001e80008000807 */
[----:B--2---:R-:W-:Y:S01]  /*05a0*/  IMAD.IADD R5, R3, 0x1, R6 ;  /* 0x0000000103057824 */ /* 0x004fe200078e0206 */
[----:B------:R0:W-:Y:S03]  /*05b0*/  STS [UR7+0x4], R3 ;  /* 0x00000403ff007988 */ /* 0x0001e60008000807 */
[----:B---3--:R-:W-:Y:S01]  /*05c0*/  IMAD.IADD R6, R5, 0x1, R8 ;  /* 0x0000000105067824 */ /* 0x008fe200078e0208 */
[----:B------:R0:W-:Y:S04]  /*05d0*/  STS [UR7+0x8], R5 ;  /* 0x00000805ff007988 */ /* 0x0001e80008000807 */
[----:B----4-:R-:W-:Y:S01]  /*05e0*/  IADD3 R7, PT, PT, R6, R7, RZ ;  /* 0x0000000706077210 */ /* 0x010fe20007ffe0ff */
[----:B------:R0:W-:Y:S04]  /*05f0*/  STS [UR7+0xc], R6 ;  /* 0x00000c06ff007988 */ /* 0x0001e80008000807 */
[----:B-----5:R-:W-:Y:S01]  /*0600*/  IMAD.IADD R8, R7, 0x1, R10 ;  /* 0x0000000107087824 */ /* 0x020fe200078e020a */
[----:B------:R0:W-:Y:S03]  /*0610*/  STS [UR7+0x10], R7 ;  /* 0x00001007ff007988 */ /* 0x0001e60008000807 */
[----:B------:R-:W-:Y:S01]  /*0620*/  IMAD.IADD R9, R8, 0x1, R9 ;  /* 0x0000000108097824 */ /* 0x000fe200078e0209 */
[----:B------:R0:W-:Y:S04]  /*0630*/  STS [UR7+0x14], R8 ;  /* 0x00001408ff007988 */ /* 0x0001e80008000807 */
[----:B------:R-:W-:Y:S01]  /*0640*/  IADD3 R15, PT, PT, R9, R12, RZ ;  /* 0x0000000c090f7210 */ /* 0x000fe20007ffe0ff */
[----:B------:R0:W-:Y:S04]  /*0650*/  STS [UR7+0x18], R9 ;  /* 0x00001809ff007988 */ /* 0x0001e80008000807 */
[----:B------:R0:W-:Y:S02]  /*0660*/  STS [UR7+0x1c], R15 ;  /* 0x00001c0fff007988 */ /* 0x0001e40008000807 */
.L_x_21:
[----:B------:R-:W-:Y:S05]  /*0670*/  BRA.U !UP1, `(.L_x_18) ;  /* 0x0000000109787547 */ /* 0x000fea000b800000 */
[----:B------:R-:W-:Y:S02]  /*0680*/  ULOP3.LUT UR6, UR6, 0x3, URZ, 0xc0, !UPT ;  /* 0x0000000306067892 */ /* 0x000fe4000f8ec0ff */
[----:B------:R-:W-:-:S04]  /*0690*/  UISETP.GE.U32.AND UP0, UPT, UR8, 0x4, UPT ;  /* 0x000000040800788c */ /* 0x000fc8000bf06070 */
[----:B0-----:R-:W-:-:S05]  /*06a0*/  IMAD.U32 R3, RZ, RZ, UR6 ;  /* 0x00000006ff037e24 */ /* 0x001fca000f8e00ff */
[----:B-1----:R-:W-:-:S04]  /*06b0*/  PRMT R4, R3, 0x9910, RZ ;  /* 0x0000991003047816 */ /* 0x002fc800000000ff */
[----:B------:R-:W-:Y:S01]  /*06c0*/  ISETP.NE.AND P0, PT, R4, RZ, PT ;  /* 0x000000ff0400720c */ /* 0x000fe20003f05270 */
[----:B------:R-:W-:-:S12]  /*06d0*/  BRA.U !UP0, `(.L_x_22) ;  /* 0x0000000108387547 */ /* 0x000fd8000b800000 */
[----:B------:R-:W-:Y:S02]  /*06e0*/  ULEA UR6, UR4, UR5, 0x2 ;  /* 0x0000000504067291 */ /* 0x000fe4000f8e10ff */
[----:B------:R-:W-:-:S07]  /*06f0*/  UIADD3 UR4, UPT, UPT, UR4, 0x4, URZ ;  /* 0x0000000404047890 */ /* 0x000fce000fffe0ff */
[----:B------:R-:W0:Y:S04]  /*0700*/  LDS R4, [UR6] ;  /* 0x00000006ff047984 */ /* 0x000e280008000800 */
[----:B------:R-:W1:Y:S04]  /*0710*/  LDS R5, [UR6+0x4] ;  /* 0x00000406ff057984 */ /* 0x000e680008000800 */
[----:B------:R-:W2:Y:S04]  /*0720*/  LDS R6, [UR6+0x8] ;  /* 0x00000806ff067984 */ /* 0x000ea80008000800 */
[----:B------:R-:W3:Y:S01]  /*0730*/  LDS R7, [UR6+0xc] ;  /* 0x00000c06ff077984 */ /* 0x000ee20008000800 */
[----:B0-----:R-:W-:-:S05]  /*0740*/  IMAD.IADD R4, R15, 0x1, R4 ;  /* 0x000000010f047824 */ /* 0x001fca00078e0204 */
[----:B-1----:R-:W-:Y:S01]  /*0750*/  IADD3 R5, PT, PT, R4, R5, RZ ;  /* 0x0000000504057210 */ /* 0x002fe20007ffe0ff */
[----:B------:R0:W-:Y:S04]  /*0760*/  STS [UR6], R4 ;  /* 0x00000004ff007988 */ /* 0x0001e80008000806 */
[----:B--2---:R-:W-:Y:S01]  /*0770*/  IMAD.IADD R6, R5, 0x1, R6 ;  /* 0x0000000105067824 */ /* 0x004fe200078e0206 */
[----:B------:R0:W-:Y:S03]  /*0780*/  STS [UR6+0x4], R5 ;  /* 0x00000405ff007988 */ /* 0x0001e60008000806 */
[----:B---3--:R-:W-:Y:S01]  /*0790*/  IMAD.IADD R15, R6, 0x1, R7 ;  /* 0x00000001060f7824 */ /* 0x008fe200078e0207 */
[----:B------:R0:W-:Y:S04]  /*07a0*/  STS [UR6+0x8], R6 ;  /* 0x00000806ff007988 */ /* 0x0001e80008000806 */
[----:B------:R0:W-:Y:S02]  /*07b0*/  STS [UR6+0xc], R15 ;  /* 0x00000c0fff007988 */ /* 0x0001e40008000806 */
.L_x_22:
[----:B------:R-:W-:Y:S05]  /*07c0*/  @!P0 BRA `(.L_x_18) ;  /* 0x0000000000248947 */ /* 0x000fea0003800000 */
[----:B------:R-:W-:-:S12]  /*07d0*/  ULEA UR4, UR4, UR5, 0x2 ;  /* 0x0000000504047291 */ /* 0x000fd8000f8e10ff */
.L_x_23:
[----:B0-----:R-:W0:Y:S01]  /*07e0*/  LDS R4, [UR4] ;  /* 0x00000004ff047984 */ /* 0x001e220008000800 */
[----:B------:R-:W-:Y:S01]  /*07f0*/  VIADD R3, R3, 0xffffffff ;  /* 0xffffffff03037836 */ /* 0x000fe20000000000 */
[----:B0-----:R-:W-:-:S04]  /*0800*/  IADD3 R15, PT, PT, R4, R15, RZ ;  /* 0x0000000f040f7210 */ /* 0x001fc80007ffe0ff */
[----:B------:R-:W-:Y:S01]  /*0810*/  PRMT R4, R3, 0x9910, RZ ;  /* 0x0000991003047816 */ /* 0x000fe200000000ff */
[----:B------:R2:W-:Y:S03]  /*0820*/  STS [UR4], R15 ;  /* 0x0000000fff007988 */ /* 0x0005e60008000804 */
[----:B------:R-:W-:Y:S01]  /*0830*/  ISETP.NE.AND P0, PT, R4, RZ, PT ;  /* 0x000000ff0400720c */ /* 0x000fe20003f05270 */
[----:B------:R-:W-:-:S12]  /*0840*/  UIADD3 UR4, UPT, UPT, UR4, 0x4, URZ ;  /* 0x0000000404047890 */ /* 0x000fd8000fffe0ff */
[----:B--2---:R-:W-:Y:S05]  /*0850*/  @P0 BRA `(.L_x_23) ;  /* 0xfffffffc00e00947 */ /* 0x004fea000383ffff */
.L_x_18:
[----:B01----:R-:W0:Y:S02]  /*0860*/  LDC.64 R4, c[0x0][0x390] ;  /* 0x0000e400ff047b82 */ /* 0x003e240000000a00 */
[----:B0-----:R-:W-:-:S05]  /*0870*/  IMAD.WIDE.U32 R4, R0, 0x4, R4 ;  /* 0x0000000400047825 */ /* 0x001fca00078e0004 */
[----:B------:R0:W-:Y:S02]  /*0880*/  STG.E desc[UR10][R4.64], R15 ;  /* 0x0000000f04007986 */ /* 0x0001e4000c10190a */
.L_x_17:
[----:B------:R-:W-:Y:S05]  /*0890*/  BSYNC.RECONVERGENT B0 ;  /* 0x0000000000007941 */ /* 0x000fea0003800200 */
.L_x_16:
[----:B------:R-:W-:Y:S01]  /*08a0*/  BAR.SYNC.DEFER_BLOCKING 0x0 ;  /* 0x0000000000007b1d */ /* 0x000fe20000010000 */
[----:B------:R-:W-:Y:S01]  /*08b0*/  ISETP.GT.U32.AND P0, PT, R22, 0xff, PT ;  /* 0x000000ff1600780c */ /* 0x000fe20003f04070 */
[----:B------:R-:W-:-:S06]  /*08c0*/  IMAD.MOV.U32 R0, RZ, RZ, 0x1 ;  /* 0x00000001ff007424 */ /* 0x000fcc00078e00ff */
[----:B0-----:R-:W0:Y:S01]  /*08d0*/  LDC.64 R4, c[0x0][0x388] ;  /* 0x0000e200ff047b82 */ /* 0x001e220000000a00 */
[----:B------:R-:W1:Y:S01]  /*08e0*/  LDS R20, [R20] ;  /* 0x0000000014147984 */ /* 0x000e620000000800 */
[----:B0-----:R-:W-:Y:S01]  /*08f0*/  IMAD.WIDE.U32 R4, R23, 0x4, R4 ;  /* 0x0000000417047825 */ /* 0x001fe200078e0004 */
[----:B-1----:R-:W-:-:S04]  /*0900*/  IADD3 R3, PT, PT, R20, R2, -R21 ;  /* 0x0000000214037210 */ /* 0x002fc80007ffe815 */
[----:B------:R-:W-:-:S04]  /*0910*/  IADD3 R2, P1, PT, R3, R4, RZ ;  /* 0x0000000403027210 */ /* 0x000fc80007f3e0ff */
[----:B------:R-:W-:-:S05]  /*0920*/  IADD3.X R3, PT, PT, RZ, R5, RZ, P1, !PT ;  /* 0x00000005ff037210 */ /* 0x000fca0000ffe4ff */
[----:B------:R0:W-:Y:S04]  /*0930*/  @!P0 STG.E.U8 desc[UR10][R2.64], R0 ;  /* 0x0000000002008986 */ /* 0x0001e8000c10110a */
[----:B------:R0:W-:Y:S01]  /*0940*/  @!P0 STG.E.U8 desc[UR10][R2.64+0x1], R22 ;  /* 0x0000011602008986 */ /* 0x0001e2000c10110a */
[----:B------:R-:W-:Y:S05]  /*0950*/  @!P0 EXIT ;  /* 0x000000000000894d */ /* 0x000fea0003800000 */
[----:B------:R-:W-:Y:S01]  /*0960*/  ISETP.GT.U32.AND P0, PT, R22, 0xffff, PT ;  /* 0x0000ffff1600780c */ /* 0x000fe20003f04070 */
[----:B0-----:R-:W-:-:S12]  /*0970*/  IMAD.MOV.U32 R0, RZ, RZ, 0x2 ;  /* 0x00000002ff007424 */ /* 0x001fd800078e00ff */
[----:B------:R-:W-:Y:S01]  /*0980*/  @!P0 SHF.R.U32.HI R5, RZ, 0x8, R22 ;  /* 0x00000008ff058819 */ /* 0x000fe20000011616 */
[----:B------:R0:W-:Y:S04]  /*0990*/  @!P0 STG.E.U8 desc[UR10][R2.64+0x1], R22 ;  /* 0x0000011602008986 */ /* 0x0001e8000c10110a */
[----:B------:R0:W-:Y:S04]  /*09a0*/  @!P0 STG.E.U8 desc[UR10][R2.64+0x2], R5 ;  /* 0x0000020502008986 */ /* 0x0001e8000c10110a */
[----:B------:R0:W-:Y:S01]  /*09b0*/  @!P0 STG.E.U8 desc[UR10][R2.64], R0 ;  /* 0x0000000002008986 */ /* 0x0001e2000c10110a */
[----:B------:R-:W-:Y:S05]  /*09c0*/  @!P0 EXIT ;  /* 0x000000000000894d */ /* 0x000fea0003800000 */
[----:B0-----:R-:W-:Y:S01]  /*09d0*/  HFMA2 R0, -RZ, RZ, 0, 2.384185791015625e-07 ;  /* 0x00000004ff007431 */ /* 0x001fe200000001ff */
[--C-:B------:R-:W-:Y:S01]  /*09e0*/  SHF.R.U32.HI R5, RZ, 0x18, R22.reuse ;  /* 0x00000018ff057819 */ /* 0x100fe20000011616 */
[----:B------:R-:W-:Y:S01]  /*09f0*/  STG.E.U8 desc[UR10][R2.64+0x1], R22 ;  /* 0x0000011602007986 */ /* 0x000fe2000c10110a */
[--C-:B------:R-:W-:Y:S02]  /*0a00*/  SHF.R.U32.HI R7, RZ, 0x10, R22.reuse ;  /* 0x00000010ff077819 */ /* 0x100fe40000011616 */
[----:B------:R-:W-:Y:S01]  /*0a10*/  SHF.R.U32.HI R9, RZ, 0x8, R22 ;  /* 0x00000008ff097819 */ /* 0x000fe20000011616 */
[----:B------:R-:W-:Y:S04]  /*0a20*/  STG.E.U8 desc[UR10][R2.64+0x4], R5 ;  /* 0x0000040502007986 */ /* 0x000fe8000c10110a */
[----:B------:R-:W-:Y:S04]  /*0a30*/  STG.E.U8 desc[UR10][R2.64+0x3], R7 ;  /* 0x0000030702007986 */ /* 0x000fe8000c10110a */
[----:B------:R-:W-:Y:S04]  /*0a40*/  STG.E.U8 desc[UR10][R2.64+0x2], R9 ;  /* 0x0000020902007986 */ /* 0x000fe8000c10110a */
[----:B------:R-:W-:Y:S01]  /*0a50*/  STG.E.U8 desc[UR10][R2.64], R0 ;  /* 0x0000000002007986 */ /* 0x000fe2000c10110a */
[----:B------:R-:W-:Y:S05]  /*0a60*/  EXIT ;  /* 0x000000000000794d */ /* 0x000fea0003800000 */
.L_x_24:
        /* <DEDUP_REMOVED lines=9> */
.L_x_65:


//--------------------- .text._Z11seq_compactPhtPj --------------------------
	.section	.text._Z11seq_compactPhtPj,"ax",@progbits
	.align	128
        .global         _Z11seq_compactPhtPj
        .type           _Z11seq_compactPhtPj,@function
        .size           _Z11seq_compactPhtPj,(.L_x_66 - _Z11seq_compactPhtPj)
        .other          _Z11seq_compactPhtPj,@"STO_CUDA_ENTRY STV_DEFAULT"
_Z11seq_compactPhtPj:
.text._Z11seq_compactPhtPj:
[----:B------:R-:W-:Y:S01]  /*0000*/  LDC R1, c[0x0][0x37c] ;  /* 0x0000df00ff017b82 */ /* 0x000fe20000000800 */
[----:B------:R-:W0:Y:S01]  /*0010*/  LDCU.U16 UR4, c[0x0][0x388] ;  /* 0x00007100ff0477ac */ /* 0x000e220008000400 */
[----:B------:R-:W-:Y:S01]  /*0020*/  IMAD.MOV.U32 R5, RZ, RZ, RZ ;  /* 0x000000ffff057224 */ /* 0x000fe200078e00ff */
[----:B------:R-:W1:Y:S01]  /*0030*/  LDCU.64 UR8, c[0x0][0x358] ;  /* 0x00006b00ff0877ac */ /* 0x000e620008000a00 */
[----:B0-----:R-:W-:-:S04]  /*0040*/  UPRMT UR4, UR4, 0x9910, URZ ;  /* 0x0000991004047896 */ /* 0x001fc800080000ff */
[----:B------:R-:W-:-:S09]  /*0050*/  UISETP.NE.AND UP0, UPT, UR4, URZ, UPT ;  /* 0x000000ff0400728c */ /* 0x000fd2000bf05270 */
[----:B-1----:R-:W-:Y:S05]  /*0060*/  BRA.U !UP0, `(.L_x_25) ;  /* 0x0000004508607547 */ /* 0x002fea000b800000 */
[----:B------:R-:W0:Y:S01]  /*0070*/  LDCU UR5, c[0x0][0x388] ;  /* 0x00007100ff0577ac */ /* 0x000e220008000800 */
[----:B------:R-:W-:Y:S02]  /*0080*/  PRMT R0, RZ, 0x7610, R0 ;  /* 0x00007610ff007816 */ /* 0x000fe40000000000 */
[----:B------:R-:W-:Y:S01]  /*0090*/  PRMT R4, RZ, 0x7610, R4 ;  /* 0x00007610ff047816 */ /* 0x000fe20000000004 */
[----:B------:R-:W1:Y:S01]  /*00a0*/  LDCU.U16 UR4, c[0x0][0x388] ;  /* 0x00007100ff0477ac */ /* 0x000e620008000400 */
[----:B0-----:R-:W-:-:S04]  /*00b0*/  ULOP3.LUT UR5, UR5, 0xffff, URZ, 0xc0, !UPT ;  /* 0x0000ffff05057892 */ /* 0x001fc8000f8ec0ff */
[----:B------:R-:W-:Y:S02]  /*00c0*/  UISETP.GE.U32.AND UP0, UPT, UR5, 0x8, UPT ;  /* 0x000000080500788c */ /* 0x000fe4000bf06070 */
[----:B-1----:R-:W-:-:S07]  /*00d0*/  ULOP3.LUT UR6, UR4, 0x7, URZ, 0xc0, !UPT ;  /* 0x0000000704067892 */ /* 0x002fce000f8ec0ff */
[----:B------:R-:W-:Y:S05]  /*00e0*/  BRA.U !UP0, `(.L_x_26) ;  /* 0x0000002108c07547 */ /* 0x000fea000b800000 */
[----:B------:R-:W-:Y:S01]  /*00f0*/  ULOP3.LUT UR5, UR4, 0xfff8, URZ, 0xc0, !UPT ;  /* 0x0000fff804057892 */ /* 0x000fe2000f8ec0ff */
[----:B------:R-:W-:Y:S02]  /*0100*/  PRMT R5, RZ, 0x7610, R5 ;  /* 0x00007610ff057816 */ /* 0x000fe40000000005 */
[----:B------:R-:W-:-:S03]  /*0110*/  PRMT R4, RZ, 0x7610, R4 ;  /* 0x00007610ff047816 */ /* 0x000fc60000000004 */
[----:B------:R-:W-:-:S07]  /*0120*/  IMAD.U32 R0, RZ, RZ, UR5 ;  /* 0x00000005ff007e24 */ /* 0x000fce000f8e00ff */
.L_x_43:
[----:B------:R-:W0:Y:S01]  /*0130*/  LDCU.64 UR10, c[0x0][0x380] ;  /* 0x00007000ff0a77ac */ /* 0x000e220008000a00 */
[----:B------:R-:W-:-:S05]  /*0140*/  IMAD.SHL.U32 R2, R5, 0x4, RZ ;  /* 0x0000000405027824 */ /* 0x000fca00078e00ff */
[----:B------:R-:W-:-:S04]  /*0150*/  LOP3.LUT R2, R2, 0xffff, RZ, 0xc0, !PT ;  /* 0x0000ffff02027812 */ /* 0x000fc800078ec0ff */
[----:B0-----:R-:W-:-:S05]  /*0160*/  IADD3 R2, P0, PT, R2, UR10, RZ ;  /* 0x0000000a02027c10 */ /* 0x001fca000ff1e0ff */
[----:B------:R-:W-:-:S05]  /*0170*/  IMAD.X R3, RZ, RZ, UR11, P0 ;  /* 0x0000000bff037e24 */ /* 0x000fca00080e06ff */
[----:B------:R-:W2:Y:S01]  /*0180*/  LDG.E.U8 R7, desc[UR8][R2.64] ;  /* 0x0000000802077981 */ /* 0x000ea2000c1e1100 */
[----:B------:R-:W-:Y:S02]  /*0190*/  IMAD.MOV.U32 R15, RZ, RZ, RZ ;  /* 0x000000ffff0f7224 */ /* 0x000fe400078e00ff */
[----:B------:R-:W-:Y:S01]  /*01a0*/  IMAD.MOV.U32 R9, RZ, RZ, RZ ;  /* 0x000000ffff097224 */ /* 0x000fe200078e00ff */
[----:B------:R-:W-:Y:S02]  /*01b0*/  LOP3.LUT R8, R4, 0xffff, RZ, 0xc0, !PT ;  /* 0x0000ffff04087812 */ /* 0x000fe400078ec0ff */
[----:B--2---:R-:W-:-:S04]  /*01c0*/  LOP3.LUT R14, R7, 0xff, RZ, 0xc0, !PT ;  /* 0x000000ff070e7812 */ /* 0x004fc800078ec0ff */
[----:B------:R-:W-:-:S04]  /*01d0*/  ISETP.GT.U32.AND P0, PT, R14, RZ, PT ;  /* 0x000000ff0e00720c */ /* 0x000fc80003f04070 */
[----:B------:R-:W-:-:S13]  /*01e0*/  ISETP.GT.U32.AND.EX P0, PT, RZ, RZ, PT, P0 ;  /* 0x000000ffff00720c */ /* 0x000fda0003f04100 */
[----:B------:R-:W-:-:S05]  /*01f0*/  @!P0 IADD3 R10, P1, PT, R15, R2, RZ ;  /* 0x000000020f0a8210 */ /* 0x000fca0007f3e0ff */
[----:B------:R-:W-:-:S05]  /*0200*/  @!P0 IMAD.X R11, R9, 0x1, R3, P1 ;  /* 0x00000001090b8824 */ /* 0x000fca00008e0603 */
[----:B------:R0:W2:Y:S01]  /*0210*/  @!P0 LDG.E.U8 R13, desc[UR8][R10.64] ;  /* 0x000000080a0d8981 */ /* 0x0000a2000c1e1100 */
[----:B------:R-:W-:-:S05]  /*0220*/  IADD3 R8, P1, PT, R8, UR10, RZ ;  /* 0x0000000a08087c10 */ /* 0x000fca000ff3e0ff */
[----:B------:R-:W-:Y:S01]  /*0230*/  IMAD.X R6, RZ, RZ, UR11, P1 ;  /* 0x0000000bff067e24 */ /* 0x000fe200088e06ff */
[----:B0-----:R-:W-:Y:S01]  /*0240*/  @!P0 IADD3 R10, P1, PT, R15, R8, RZ ;  /* 0x000000080f0a8210 */ /* 0x001fe20007f3e0ff */
[----:B------:R-:W-:-:S04]  /*0250*/  @!P0 IMAD.MOV.U32 R15, RZ, RZ, 0x1 ;  /* 0x00000001ff0f8424 */ /* 0x000fc800078e00ff */
[----:B------:R-:W-:Y:S01]  /*0260*/  @!P0 IMAD.X R11, R9, 0x1, R6, P1 ;  /* 0x00000001090b8824 */ /* 0x000fe200008e0606 */
[----:B------:R-:W-:Y:S01]  /*0270*/  IADD3 R12, P3, PT, -R15, R14, RZ ;  /* 0x0000000e0f0c7210 */ /* 0x000fe20007f7e1ff */
[----:B------:R-:W-:Y:S01]  /*0280*/  @!P0 IMAD.MOV.U32 R9, RZ, RZ, RZ ;  /* 0x000000ffff098224 */ /* 0x000fe200078e00ff */
[----:B------:R-:W-:Y:S02]  /*0290*/  ISETP.GT.U32.AND P2, PT, R14, R15, PT ;  /* 0x0000000f0e00720c */ /* 0x000fe40003f44070 */
[----:B------:R-:W-:Y:S01]  /*02a0*/  ISETP.LE.U32.AND P1, PT, R12, 0x2, PT ;  /* 0x000000020c00780c */ /* 0x000fe20003f23070 */
[----:B------:R-:W-:Y:S01]  /*02b0*/  IMAD.X R12, RZ, RZ, ~R9, P3 ;  /* 0x000000ffff0c7224 */ /* 0x000fe200018e0e09 */
[----:B------:R-:W-:-:S04]  /*02c0*/  ISETP.GT.U32.AND.EX P2, PT, RZ, R9, PT, P2 ;  /* 0x00000009ff00720c */ /* 0x000fc80003f44120 */
[----:B------:R-:W-:Y:S01]  /*02d0*/  ISETP.LE.U32.OR.EX P1, PT, R12, RZ, !P2, P1 ;  /* 0x000000ff0c00720c */ /* 0x000fe20005723510 */
[----:B--2---:R0:W-:-:S12]  /*02e0*/  @!P0 STG.E.U8 desc[UR8][R10.64], R13 ;  /* 0x0000000d0a008986 */ /* 0x0041d8000c101108 */
[----:B------:R-:W-:Y:S05]  /*02f0*/  @P1 BRA `(.L_x_27) ;  /* 0x0000000000501947 */ /* 0x000fea0003800000 */
[----:B------:R-:W-:Y:S02]  /*0300*/  IADD3 R16, P1, PT, R14, -0x2, RZ ;  /* 0xfffffffe0e107810 */ /* 0x000fe40007f3e0ff */
[----:B------:R-:W-:-:S03]  /*0310*/  PLOP3.LUT P0, PT, PT, PT, PT, 0x8, 0x80 ;  /* 0x000000000080781c */ /* 0x000fc60003f0e170 */
[----:B------:R-:W-:-:S10]  /*0320*/  IMAD.X R18, RZ, RZ, -0x1, P1 ;  /* 0xffffffffff127424 */ /* 0x000fd400008e06ff */
.L_x_28:
[----:B------:R-:W-:-:S05]  /*0330*/  IADD3 R12, P1, PT, R15, R2, RZ ;  /* 0x000000020f0c7210 */ /* 0x000fca0007f3e0ff */
[----:B0-----:R-:W-:-:S05]  /*0340*/  IMAD.X R13, R9, 0x1, R3, P1 ;  /* 0x00000001090d7824 */ /* 0x001fca00008e0603 */
[----:B-1----:R-:W2:Y:S01]  /*0350*/  LDG.E.U8 R17, desc[UR8][R12.64] ;  /* 0x000000080c117981 */ /* 0x002ea2000c1e1100 */
[----:B------:R-:W-:-:S05]  /*0360*/  IADD3 R10, P1, PT, R15, R8, RZ ;  /* 0x000000080f0a7210 */ /* 0x000fca0007f3e0ff */
[----:B------:R-:W-:-:S05]  /*0370*/  IMAD.X R11, R9, 0x1, R6, P1 ;  /* 0x00000001090b7824 */ /* 0x000fca00008e0606 */
[----:B--2---:R1:W-:Y:S04]  /*0380*/  STG.E.U8 desc[UR8][R10.64], R17 ;  /* 0x000000110a007986 */ /* 0x0043e8000c101108 */
[----:B------:R-:W2:Y:S04]  /*0390*/  LDG.E.U8 R19, desc[UR8][R12.64+0x1] ;  /* 0x000001080c137981 */ /* 0x000ea8000c1e1100 */
[----:B--2---:R1:W-:Y:S04]  /*03a0*/  STG.E.U8 desc[UR8][R10.64+0x1], R19 ;  /* 0x000001130a007986 */ /* 0x0043e8000c101108 */
[----:B------:R-:W2:Y:S01]  /*03b0*/  LDG.E.U8 R21, desc[UR8][R12.64+0x2] ;  /* 0x000002080c157981 */ /* 0x000ea2000c1e1100 */
[----:B------:R-:W-:-:S04]  /*03c0*/  IADD3 R15, P2, PT, R15, 0x4, RZ ;  /* 0x000000040f0f7810 */ /* 0x000fc80007f5e0ff */
[----:B------:R-:W-:Y:S01]  /*03d0*/  ISETP.GE.U32.AND P1, PT, R15, R16, PT ;  /* 0x000000100f00720c */ /* 0x000fe20003f26070 */
[----:B------:R-:W-:-:S05]  /*03e0*/  IMAD.X R9, RZ, RZ, R9, P2 ;  /* 0x000000ffff097224 */ /* 0x000fca00010e0609 */
[----:B------:R-:W-:Y:S01]  /*03f0*/  ISETP.GE.U32.AND.EX P1, PT, R9, R18, PT, P1 ;  /* 0x000000120900720c */ /* 0x000fe20003f26110 */
[----:B--2---:R1:W-:Y:S04]  /*0400*/  STG.E.U8 desc[UR8][R10.64+0x2], R21 ;  /* 0x000002150a007986 */ /* 0x0043e8000c101108 */
[----:B------:R-:W2:Y:S04]  /*0410*/  LDG.E.U8 R23, desc[UR8][R12.64+0x3] ;  /* 0x000003080c177981 */ /* 0x000ea8000c1e1100 */
[----:B--2---:R1:W-:Y:S04]  /*0420*/  STG.E.U8 desc[UR8][R10.64+0x3], R23 ;  /* 0x000003170a007986 */ /* 0x0043e8000c101108 */
[----:B------:R-:W-:Y:S05]  /*0430*/  @!P1 BRA `(.L_x_28) ;  /* 0xfffffffc00bc9947 */ /* 0x000fea000383ffff */
.L_x_27:
[----:B01----:R-:W-:Y:S02]  /*0440*/  IADD3 R10, P3, PT, -R15, R14, RZ ;  /* 0x0000000e0f0a7210 */ /* 0x003fe40007f7e1ff */
[----:B------:R-:W-:Y:S02]  /*0450*/  ISETP.GT.U32.AND P2, PT, R14, R15, PT ;  /* 0x0000000f0e00720c */ /* 0x000fe40003f44070 */
[----:B------:R-:W-:Y:S01]  /*0460*/  ISETP.LE.U32.AND P1, PT, R10, RZ, PT ;  /* 0x000000ff0a00720c */ /* 0x000fe20003f23070 */
[----:B------:R-:W-:Y:S01]  /*0470*/  IMAD.X R10, RZ, RZ, ~R9, P3 ;  /* 0x000000ffff0a7224 */ /* 0x000fe200018e0e09 */
[----:B------:R-:W-:-:S04]  /*0480*/  ISETP.GT.U32.AND.EX P2, PT, RZ, R9, PT, P2 ;  /* 0x00000009ff00720c */ /* 0x000fc80003f44120 */
[----:B------:R-:W-:-:S13]  /*0490*/  ISETP.LE.U32.OR.EX P1, PT, R10, RZ, !P2, P1 ;  /* 0x000000ff0a00720c */ /* 0x000fda0005723510 */
[----:B------:R-:W-:-:S05]  /*04a0*/  @!P1 IADD3 R10, P2, PT, R15, R2, RZ ;  /* 0x000000020f0a9210 */ /* 0x000fca0007f5e0ff */
[----:B------:R-:W-:-:S05]  /*04b0*/  @!P1 IMAD.X R11, R9, 0x1, R3, P2 ;  /* 0x00000001090b9824 */ /* 0x000fca00010e0603 */
[----:B------:R-:W2:Y:S01]  /*04c0*/  @!P1 LDG.E.U8 R19, desc[UR8][R10.64] ;  /* 0x000000080a139981 */ /* 0x000ea2000c1e1100 */
[----:B------:R-:W-:-:S05]  /*04d0*/  @!P1 IADD3 R12, P2, PT, R15, R8, RZ ;  /* 0x000000080f0c9210 */ /* 0x000fca0007f5e0ff */
[----:B------:R-:W-:Y:S01]  /*04e0*/  @!P1 IMAD.X R13, R9, 0x1, R6, P2 ;  /* 0x00000001090d9824 */ /* 0x000fe200010e0606 */
[----:B------:R-:W-:Y:S02]  /*04f0*/  @!P1 IADD3 R15, P3, PT, R15, 0x2, RZ ;  /* 0x000000020f0f9810 */ /* 0x000fe40007f7e0ff */
[----:B------:R-:W-:Y:S02]  /*0500*/  @!P1 PLOP3.LUT P0, PT, PT, PT, PT, 0x8, 0x80 ;  /* 0x000000000080981c */ /* 0x000fe40003f0e170 */
[----:B------:R-:W-:Y:S01]  /*0510*/  ISETP.LE.U32.AND P2, PT, R15, R14, PT ;  /* 0x0000000e0f00720c */ /* 0x000fe20003f43070 */
[----:B------:R-:W-:-:S05]  /*0520*/  @!P1 IMAD.X R9, RZ, RZ, R9, P3 ;  /* 0x000000ffff099224 */ /* 0x000fca00018e0609 */
[----:B------:R-:W-:Y:S01]  /*0530*/  ISETP.LE.U32.OR.EX P0, PT, R9, RZ, P0, P2 ;  /* 0x000000ff0900720c */ /* 0x000fe20000703520 */
[----:B--2---:R-:W-:Y:S04]  /*0540*/  @!P1 STG.E.U8 desc[UR8][R12.64], R19 ;  /* 0x000000130c009986 */ /* 0x004fe8000c101108 */
[----:B------:R-:W2:Y:S08]  /*0550*/  @!P1 LDG.E.U8 R21, desc[UR8][R10.64+0x1] ;  /* 0x000001080a159981 */ /* 0x000eb0000c1e1100 */
[----:B------:R-:W-:-:S05]  /*0560*/  @P0 IADD3 R16, P2, PT, R15, R2, RZ ;  /* 0x000000020f100210 */ /* 0x000fca0007f5e0ff */
[----:B------:R-:W-:Y:S01]  /*0570*/  @P0 IMAD.X R17, R9, 0x1, R3, P2 ;  /* 0x0000000109110824 */ /* 0x000fe200010e0603 */
[----:B--2---:R0:W-:Y:S05]  /*0580*/  @!P1 STG.E.U8 desc[UR8][R12.64+0x1], R21 ;  /* 0x000001150c009986 */ /* 0x0041ea000c101108 */
[----:B------:R-:W2:Y:S01]  /*0590*/  @P0 LDG.E.U8 R17, desc[UR8][R16.64] ;  /* 0x0000000810110981 */ /* 0x000ea2000c1e1100 */
[----:B------:R-:W-:-:S05]  /*05a0*/  @P0 IADD3 R14, P1, PT, R15, R8, RZ ;  /* 0x000000080f0e0210 */ /* 0x000fca0007f3e0ff */
[----:B------:R-:W-:-:S05]  /*05b0*/  @P0 IMAD.X R15, R9, 0x1, R6, P1 ;  /* 0x00000001090f0824 */ /* 0x000fca00008e0606 */
[----:B--2---:R1:W-:Y:S04]  /*05c0*/  @P0 STG.E.U8 desc[UR8][R14.64], R17 ;  /* 0x000000110e000986 */ /* 0x0043e8000c101108 */
[----:B------:R-:W2:Y:S01]  /*05d0*/  LDG.E.U8 R6, desc[UR8][R2.64+0x4] ;  /* 0x0000040802067981 */ /* 0x000ea2000c1e1100 */
[----:B------:R-:W-:Y:S02]  /*05e0*/  IMAD.MOV.U32 R11, RZ, RZ, RZ ;  /* 0x000000ffff0b7224 */ /* 0x000fe400078e00ff */
[----:B------:R-:W-:Y:S01]  /*05f0*/  IMAD.MOV.U32 R9, RZ, RZ, RZ ;  /* 0x000000ffff097224 */ /* 0x000fe200078e00ff */
[----:B------:R-:W-:Y:S02]  /*0600*/  IADD3 R7, PT, PT, R4, 0x1, R7 ;  /* 0x0000000104077810 */ /* 0x000fe40007ffe007 */
[----:B--2---:R-:W-:-:S04]  /*0610*/  LOP3.LUT R8, R6, 0xff, RZ, 0xc0, !PT ;  /* 0x000000ff06087812 */ /* 0x004fc800078ec0ff */
[----:B------:R-:W-:-:S04]  /*0620*/  ISETP.GT.U32.AND P0, PT, R8, RZ, PT ;  /* 0x000000ff0800720c */ /* 0x000fc80003f04070 */
[----:B------:R-:W-:-:S13]  /*0630*/  ISETP.GT.U32.AND.EX P0, PT, RZ, RZ, PT, P0 ;  /* 0x000000ffff00720c */ /* 0x000fda0003f04100 */
[----:B0-----:R-:W-:-:S05]  /*0640*/  @!P0 IADD3 R12, P1, PT, R11, R2, RZ ;  /* 0x000000020b0c8210 */ /* 0x001fca0007f3e0ff */
[----:B------:R-:W-:-:S05]  /*0650*/  @!P0 IMAD.X R13, R9, 0x1, R3, P1 ;  /* 0x00000001090d8824 */ /* 0x000fca00008e0603 */
[----:B------:R0:W2:Y:S01]  /*0660*/  @!P0 LDG.E.U8 R19, desc[UR8][R12.64+0x4] ;  /* 0x000004080c138981 */ /* 0x0000a2000c1e1100 */
[----:B------:R-:W-:-:S04]  /*0670*/  LOP3.LUT R4, R7, 0xffff, RZ, 0xc0, !PT ;  /* 0x0000ffff07047812 */ /* 0x000fc800078ec0ff */
[----:B0-----:R-:W-:Y:S01]  /*0680*/  @!P0 IADD3 R12, P1, P2, R11, UR10, R4 ;  /* 0x0000000a0b0c8c10 */ /* 0x001fe2000fa3e004 */
[----:B------:R-:W-:-:S03]  /*0690*/  @!P0 IMAD.MOV.U32 R11, RZ, RZ, 0x1 ;  /* 0x00000001ff0b8424 */ /* 0x000fc600078e00ff */
[----:B------:R-:W-:Y:S01]  /*06a0*/  @!P0 IADD3.X R13, PT, PT, R9, UR11, RZ, P1, P2 ;  /* 0x0000000b090d8c10 */ /* 0x000fe20008fe44ff */
[----:B------:R-:W-:Y:S01]  /*06b0*/  @!P0 IMAD.MOV.U32 R9, RZ, RZ, RZ ;  /* 0x000000ffff098224 */ /* 0x000fe200078e00ff */
[----:B------:R-:W-:Y:S02]  /*06c0*/  IADD3 R10, P3, PT, -R11, R8, RZ ;  /* 0x000000080b0a7210 */ /* 0x000fe40007f7e1ff */
        /* <DEDUP_REMOVED lines=10> */
.L_x_30:
[----:B-1----:R-:W-:-:S05]  /*0770*/  IADD3 R14, P1, PT, R11, R2, RZ ;  /* 0x000000020b0e7210 */ /* 0x002fca0007f3e0ff */
[----:B------:R-:W-:-:S05]  /*0780*/  IMAD.X R15, R9, 0x1, R3, P1 ;  /* 0x00000001090f7824 */ /* 0x000fca00008e0603 */
[----:B0-----:R-:W2:Y:S01]  /*0790*/  LDG.E.U8 R17, desc[UR8][R14.64+0x4] ;  /* 0x000004080e117981 */ /* 0x001ea2000c1e1100 */
[----:B------:R-:W-:-:S04]  /*07a0*/  IADD3 R12, P1, P2, R11, UR10, R4 ;  /* 0x0000000a0b0c7c10 */ /* 0x000fc8000fa3e004 */
[----:B------:R-:W-:-:S05]  /*07b0*/  IADD3.X R13, PT, PT, R9, UR11, RZ, P1, P2 ;  /* 0x0000000b090d7c10 */ /* 0x000fca0008fe44ff */
        /* <DEDUP_REMOVED lines=12> */
.L_x_29:
[----:B------:R-:W-:Y:S02]  /*0880*/  IADD3 R10, P3, PT, -R11, R8, RZ ;  /* 0x000000080b0a7210 */ /* 0x000fe40007f7e1ff */
[----:B------:R-:W-:Y:S02]  /*0890*/  ISETP.GT.U32.AND P2, PT, R8, R11, PT ;  /* 0x0000000b0800720c */ /* 0x000fe40003f44070 */
[----:B------:R-:W-:Y:S01]  /*08a0*/  ISETP.LE.U32.AND P1, PT, R10, RZ, PT ;  /* 0x000000ff0a00720c */ /* 0x000fe20003f23070 */
[----:B------:R-:W-:Y:S01]  /*08b0*/  IMAD.X R10, RZ, RZ, ~R9, P3 ;  /* 0x000000ffff0a7224 */ /* 0x000fe200018e0e09 */
[----:B------:R-:W-:-:S04]  /*08c0*/  ISETP.GT.U32.AND.EX P2, PT, RZ, R9, PT, P2 ;  /* 0x00000009ff00720c */ /* 0x000fc80003f44120 */
[----:B------:R-:W-:-:S13]  /*08d0*/  ISETP.LE.U32.OR.EX P1, PT, R10, RZ, !P2, P1 ;  /* 0x000000ff0a00720c */ /* 0x000fda0005723510 */
[----:B------:R-:W-:-:S05]  /*08e0*/  @!P1 IADD3 R16, P2, PT, R11, R2, RZ ;  /* 0x000000020b109210 */ /* 0x000fca0007f5e0ff */
[----:B01----:R-:W-:-:S05]  /*08f0*/  @!P1 IMAD.X R17, R9, 0x1, R3, P2 ;  /* 0x0000000109119824 */ /* 0x003fca00010e0603 */
[----:B------:R-:W2:Y:S01]  /*0900*/  @!P1 LDG.E.U8 R15, desc[UR8][R16.64+0x4] ;  /* 0x00000408100f9981 */ /* 0x000ea2000c1e1100 */
[----:B------:R-:W-:-:S04]  /*0910*/  @!P1 IADD3 R18, P2, P3, R11, UR10, R4 ;  /* 0x0000000a0b129c10 */ /* 0x000fc8000fb5e004 */
[----:B------:R-:W-:Y:S02]  /*0920*/  @!P1 IADD3.X R19, PT, PT, R9, UR11, RZ, P2, P3 ;  /* 0x0000000b09139c10 */ /* 0x000fe400097e64ff */
[----:B------:R-:W-:Y:S02]  /*0930*/  @!P1 IADD3 R11, P3, PT, R11, 0x2, RZ ;  /* 0x000000020b0b9810 */ /* 0x000fe40007f7e0ff */
[----:B------:R-:W-:Y:S02]  /*0940*/  @!P1 PLOP3.LUT P0, PT, PT, PT, PT, 0x8, 0x80 ;  /* 0x000000000080981c */ /* 0x000fe40003f0e170 */
[----:B------:R-:W-:Y:S01]  /*0950*/  ISETP.LE.U32.AND P2, PT, R11, R8, PT ;  /* 0x000000080b00720c */ /* 0x000fe20003f43070 */
[----:B------:R-:W-:-:S05]  /*0960*/  @!P1 IMAD.X R9, RZ, RZ, R9, P3 ;  /* 0x000000ffff099224 */ /* 0x000fca00018e0609 */
[----:B------:R-:W-:Y:S01]  /*0970*/  ISETP.LE.U32.OR.EX P0, PT, R9, RZ, P0, P2 ;  /* 0x000000ff0900720c */ /* 0x000fe20000703520 */
[----:B--2---:R0:W-:Y:S04]  /*0980*/  @!P1 STG.E.U8 desc[UR8][R18.64], R15 ;  /* 0x0000000f12009986 */ /* 0x0041e8000c101108 */
[----:B------:R-:W2:Y:S08]  /*0990*/  @!P1 LDG.E.U8 R21, desc[UR8][R16.64+0x5] ;  /* 0x0000050810159981 */ /* 0x000eb0000c1e1100 */
[----:B------:R-:W-:-:S05]  /*09a0*/  @P0 IADD3 R12, P2, PT, R11, R2, RZ ;  /* 0x000000020b0c0210 */ /* 0x000fca0007f5e0ff */
[----:B------:R-:W-:Y:S01]  /*09b0*/  @P0 IMAD.X R13, R9, 0x1, R3, P2 ;  /* 0x00000001090d0824 */ /* 0x000fe200010e0603 */
[----:B--2---:R-:W-:Y:S05]  /*09c0*/  @!P1 STG.E.U8 desc[UR8][R18.64+0x1], R21 ;  /* 0x0000011512009986 */ /* 0x004fea000c101108 */
[----:B------:R-:W2:Y:S01]  /*09d0*/  @P0 LDG.E.U8 R13, desc[UR8][R12.64+0x4] ;  /* 0x000004080c0d0981 */ /* 0x000ea2000c1e1100 */
[----:B------:R-:W-:-:S04]  /*09e0*/  @P0 IADD3 R14, P1, P2, R11, UR10, R4 ;  /* 0x0000000a0b0e0c10 */ /* 0x000fc8000fa3e004 */
[----:B0-----:R-:W-:-:S05]  /*09f0*/  @P0 IADD3.X R15, PT, PT, R9, UR11, RZ, P1, P2 ;  /* 0x0000000b090f0c10 */ /* 0x001fca0008fe44ff */
        /* <DEDUP_REMOVED lines=8> */
[----:B------:R-:W-:-:S05]  /*0a80*/  @!P0 IADD3 R12, P1, PT, R11, R2, RZ ;  /* 0x000000020b0c8210 */ /* 0x000fca0007f3e0ff */
[----:B0-----:R-:W-:-:S05]  /*0a90*/  @!P0 IMAD.X R13, R9, 0x1, R3, P1 ;  /* 0x00000001090d8824 */ /* 0x001fca00008e0603 */
        /* <DEDUP_REMOVED lines=17> */
.L_x_32:
[----:B------:R-:W-:-:S05]  /*0bb0*/  IADD3 R14, P1, PT, R11, R2, RZ ;  /* 0x000000020b0e7210 */ /* 0x000fca0007f3e0ff */
[----:B------:R-:W-:-:S05]  /*0bc0*/  IMAD.X R15, R9, 0x1, R3, P1 ;  /* 0x00000001090f7824 */ /* 0x000fca00008e0603 */
[----:B01----:R-:W2:Y:S01]  /*0bd0*/  LDG.E.U8 R17, desc[UR8][R14.64+0x8] ;  /* 0x000008080e117981 */ /* 0x003ea2000c1e1100 */
        /* <DEDUP_REMOVED lines=14> */
.L_x_31:
        /* <DEDUP_REMOVED lines=51> */
.L_x_34:
        /* <DEDUP_REMOVED lines=17> */
.L_x_33:
        /* <DEDUP_REMOVED lines=51> */
.L_x_36:
        /* <DEDUP_REMOVED lines=17> */
.L_x_35:
        /* <DEDUP_REMOVED lines=51> */
.L_x_38:
        /* <DEDUP_REMOVED lines=17> */
.L_x_37:
        /* <DEDUP_REMOVED lines=51> */
.L_x_40:
        /* <DEDUP_REMOVED lines=17> */
.L_x_39:
        /* <DEDUP_REMOVED lines=51> */
.L_x_42:
        /* <DEDUP_REMOVED lines=17> */
.L_x_41:
[----:B------:R-:W-:Y:S02]  /*2200*/  IADD3 R10, P3, PT, -R11, R8, RZ ;  /* 0x000000080b0a7210 */ /* 0x000fe40007f7e1ff */
[----:B------:R-:W-:Y:S02]  /*2210*/  ISETP.GT.U32.AND P2, PT, R8, R11, PT ;  /* 0x0000000b0800720c */ /* 0x000fe40003f44070 */
[----:B------:R-:W-:Y:S01]  /*2220*/  ISETP.LE.U32.AND P1, PT, R10, RZ, PT ;  /* 0x000000ff0a00720c */ /* 0x000fe20003f23070 */
[----:B------:R-:W-:Y:S01]  /*2230*/  IMAD.X R10, RZ, RZ, ~R9, P3 ;  /* 0x000000ffff0a7224 */ /* 0x000fe200018e0e09 */
[----:B------:R-:W-:-:S04]  /*2240*/  ISETP.GT.U32.AND.EX P2, PT, RZ, R9, PT, P2 ;  /* 0x00000009ff00720c */ /* 0x000fc80003f44120 */
[----:B------:R-:W-:-:S13]  /*2250*/  ISETP.LE.U32.OR.EX P1, PT, R10, RZ, !P2, P1 ;  /* 0x000000ff0a00720c */ /* 0x000fda0005723510 */
[----:B01----:R-:W-:-:S05]  /*2260*/  @!P1 IADD3 R12, P2, PT, R11, R2, RZ ;  /* 0x000000020b0c9210 */ /* 0x003fca0007f5e0ff */
[----:B------:R-:W-:-:S05]  /*2270*/  @!P1 IMAD.X R13, R9, 0x1, R3, P2 ;  /* 0x00000001090d9824 */ /* 0x000fca00010e0603 */
        /* <DEDUP_REMOVED lines=12> */
[----:B--2---:R0:W-:Y:S05]  /*2340*/  @!P1 STG.E.U8 desc[UR8][R14.64+0x1], R19 ;  /* 0x000001130e009986 */ /* 0x0041ea000c101108 */
[----:B------:R-:W2:Y:S01]  /*2350*/  @P0 LDG.E.U8 R3, desc[UR8][R2.64+0x1c] ;  /* 0x00001c0802030981 */ /* 0x000ea2000c1e1100 */
[----:B------:R-:W-:Y:S01]  /*2360*/  @P0 IADD3 R8, P1, P2, R11, UR10, R4 ;  /* 0x0000000a0b080c10 */ /* 0x000fe2000fa3e004 */
[----:B------:R-:W-:Y:S01]  /*2370*/  VIADD R5, R5, 0x8 ;  /* 0x0000000805057836 */ /* 0x000fe20000000000 */
[----:B------:R-:W-:Y:S02]  /*2380*/  PRMT R4, R0, 0x9910, RZ ;  /* 0x0000991000047816 */ /* 0x000fe400000000ff */
[----:B------:R-:W-:-:S02]  /*2390*/  @P0 IADD3.X R9, PT, PT, R9, UR11, RZ, P1, P2 ;  /* 0x0000000b09090c10 */ /* 0x000fc40008fe44ff */
[----:B------:R-:W-:-:S03]  /*23a0*/  PRMT R11, R5, 0x9910, RZ ;  /* 0x00009910050b7816 */ /* 0x000fc600000000ff */
[----:B--2---:R0:W-:Y:S01]  /*23b0*/  @P0 STG.E.U8 desc[UR8][R8.64], R3 ;  /* 0x0000000308000986 */ /* 0x0041e2000c101108 */
[----:B------:R-:W-:Y:S02]  /*23c0*/  ISETP.NE.AND P0, PT, R11, R4, PT ;  /* 0x000000040b00720c */ /* 0x000fe40003f05270 */
[----:B------:R-:W-:-:S11]  /*23d0*/  IADD3 R4, PT, PT, R7, 0x1, R6 ;  /* 0x0000000107047810 */ /* 0x000fd60007ffe006 */
[----:B0-----:R-:W-:Y:S05]  /*23e0*/  @P0 BRA `(.L_x_43) ;  /* 0xffffffdc00500947 */ /* 0x001fea000383ffff */
.L_x_26:
[----:B------:R-:W-:-:S09]  /*23f0*/  UISETP.NE.AND UP0, UPT, UR6, URZ, UPT ;  /* 0x000000ff0600728c */ /* 0x000fd2000bf05270 */
[----:B------:R-:W-:Y:S05]  /*2400*/  BRA.U !UP0, `(.L_x_44) ;  /* 0x0000002108747547 */ /* 0x000fea000b800000 */
[----:B------:R-:W-:Y:S02]  /*2410*/  UISETP.GE.U32.AND UP0, UPT, UR6, 0x4, UPT ;  /* 0x000000040600788c */ /* 0x000fe4000bf06070 */
[----:B------:R-:W-:-:S07]  /*2420*/  ULOP3.LUT UR5, UR4, 0x3, URZ, 0xc0, !UPT ;  /* 0x0000000304057892 */ /* 0x000fce000f8ec0ff */
[----:B------:R-:W-:Y:S05]  /*2430*/  BRA.U !UP0, `(.L_x_45) ;  /* 0x0000001108bc7547 */ /* 0x000fea000b800000 */
        /* <DEDUP_REMOVED lines=32> */
.L_x_47:
        /* <DEDUP_REMOVED lines=17> */
.L_x_46:
        /* <DEDUP_REMOVED lines=19> */
[----:B------:R-:W-:Y:S02]  /*2880*/  @P0 IMAD.X R15, R9, 0x1, R7, P2 ;  /* 0x00000001090f0824 */ /* 0x000fe400010e0607 */
[----:B------:R-:W-:Y:S01]  /*2890*/  VIADD R2, R3, 0x4 ;  /* 0x0000000403027836 */ /* 0x000fe20000000000 */
[----:B--2---:R1:W-:Y:S04]  /*28a0*/  @!P1 STG.E.U8 desc[UR8][R12.64+0x1], R21 ;  /* 0x000001150c009986 */ /* 0x0043e8000c101108 */
[----:B------:R-:W2:Y:S01]  /*28b0*/  @P0 LDG.E.U8 R15, desc[UR8][R14.64] ;  /* 0x000000080e0f0981 */ /* 0x000ea2000c1e1100 */
[----:B------:R-:W-:Y:S02]  /*28c0*/  LOP3.LUT R6, R2, 0xffff, RZ, 0xc0, !PT ;  /* 0x0000ffff02067812 */ /* 0x000fe400078ec0ff */
[----:B------:R-:W-:-:S02]  /*28d0*/  @P0 IADD3 R18, P1, PT, R11, R10, RZ ;  /* 0x0000000a0b120210 */ /* 0x000fc40007f3e0ff */
[----:B------:R-:W-:-:S03]  /*28e0*/  IADD3 R6, P2, PT, R6, UR6, RZ ;  /* 0x0000000606067c10 */ /* 0x000fc6000ff5e0ff */
[----:B0-----:R-:W-:Y:S02]  /*28f0*/  @P0 IMAD.X R19, R9, 0x1, R8, P1 ;  /* 0x0000000109130824 */ /* 0x001fe400008e0608 */
[----:B------:R-:W-:-:S03]  /*2900*/  IMAD.X R7, RZ, RZ, UR7, P2 ;  /* 0x00000007ff077e24 */ /* 0x000fc600090e06ff */
[----:B--2---:R0:W-:Y:S04]  /*2910*/  @P0 STG.E.U8 desc[UR8][R18.64], R15 ;  /* 0x0000000f12000986 */ /* 0x0041e8000c101108 */
[----:B------:R-:W2:Y:S01]  /*2920*/  LDG.E.U8 R8, desc[UR8][R6.64] ;  /* 0x0000000806087981 */ /* 0x000ea2000c1e1100 */
[----:B-1----:R-:W-:Y:S02]  /*2930*/  IMAD.MOV.U32 R13, RZ, RZ, RZ ;  /* 0x000000ffff0d7224 */ /* 0x002fe400078e00ff */
        /* <DEDUP_REMOVED lines=9> */
[----:B------:R-:W-:-:S05]  /*29d0*/  IADD3 R12, P1, PT, R12, UR6, RZ ;  /* 0x000000060c0c7c10 */ /* 0x000fca000ff3e0ff */
[----:B------:R-:W-:Y:S01]  /*29e0*/  IMAD.X R10, RZ, RZ, UR7, P1 ;  /* 0x00000007ff0a7e24 */ /* 0x000fe200088e06ff */
[----:B------:R-:W-:Y:S01]  /*29f0*/  @!P0 IADD3 R4, P1, PT, R13, R12, RZ ;  /* 0x0000000c0d048210 */ /* 0x000fe20007f3e0ff */
[----:B------:R-:W-:-:S04]  /*2a00*/  @!P0 IMAD.MOV.U32 R13, RZ, RZ, 0x1 ;  /* 0x00000001ff0d8424 */ /* 0x000fc800078e00ff */
[----:B------:R-:W-:Y:S01]  /*2a10*/  @!P0 IMAD.X R5, R11, 0x1, R10, P1 ;  /* 0x000000010b058824 */ /* 0x000fe200008e060a */
[----:B------:R-:W-:Y:S01]  /*2a20*/  IADD3 R18, P3, PT, -R13, R16, RZ ;  /* 0x000000100d127210 */ /* 0x000fe20007f7e1ff */
[----:B------:R-:W-:Y:S01]  /*2a30*/  @!P0 IMAD.MOV.U32 R11, RZ, RZ, RZ ;  /* 0x000000ffff0b8224 */ /* 0x000fe200078e00ff */
[----:B------:R-:W-:Y:S02]  /*2a40*/  ISETP.GT.U32.AND P2, PT, R16, R13, PT ;  /* 0x0000000d1000720c */ /* 0x000fe40003f44070 */
[----:B------:R-:W-:Y:S01]  /*2a50*/  ISETP.LE.U32.AND P1, PT, R18, 0x2, PT ;  /* 0x000000021200780c */ /* 0x000fe20003f23070 */
[----:B0-----:R-:W-:Y:S01]  /*2a60*/  IMAD.X R14, RZ, RZ, ~R11, P3 ;  /* 0x000000ffff0e7224 */ /* 0x001fe200018e0e0b */
[----:B------:R-:W-:-:S04]  /*2a70*/  ISETP.GT.U32.AND.EX P2, PT, RZ, R11, PT, P2 ;  /* 0x0000000bff00720c */ /* 0x000fc80003f44120 */
[----:B------:R-:W-:Y:S01]  /*2a80*/  ISETP.LE.U32.OR.EX P1, PT, R14, RZ, !P2, P1 ;  /* 0x000000ff0e00720c */ /* 0x000fe20005723510 */
[----:B--2---:R0:W-:-:S12]  /*2a90*/  @!P0 STG.E.U8 desc[UR8][R4.64], R17 ;  /* 0x0000001104008986 */ /* 0x0041d8000c101108 */
[----:B------:R-:W-:Y:S05]  /*2aa0*/  @P1 BRA `(.L_x_48) ;  /* 0x0000000000501947 */ /* 0x000fea0003800000 */
[----:B------:R-:W-:Y:S02]  /*2ab0*/  IADD3 R18, P1, PT, R16, -0x2, RZ ;  /* 0xfffffffe10127810 */ /* 0x000fe40007f3e0ff */
[----:B------:R-:W-:-:S03]  /*2ac0*/  PLOP3.LUT P0, PT, PT, PT, PT, 0x8, 0x80 ;  /* 0x000000000080781c */ /* 0x000fc60003f0e170 */
[----:B------:R-:W-:-:S10]  /*2ad0*/  IMAD.X R20, RZ, RZ, -0x1, P1 ;  /* 0xffffffffff147424 */ /* 0x000fd400008e06ff */
.L_x_49:
[----:B------:R-:W-:-:S05]  /*2ae0*/  IADD3 R14, P1, PT, R13, R6, RZ ;  /* 0x000000060d0e7210 */ /* 0x000fca0007f3e0ff */
[----:B------:R-:W-:-:S05]  /*2af0*/  IMAD.X R15, R11, 0x1, R7, P1 ;  /* 0x000000010b0f7824 */ /* 0x000fca00008e0607 */
[----:B01----:R-:W2:Y:S01]  /*2b00*/  LDG.E.U8 R17, desc[UR8][R14.64] ;  /* 0x000000080e117981 */ /* 0x003ea2000c1e1100 */
        /* <DEDUP_REMOVED lines=14> */
.L_x_48:
        /* <DEDUP_REMOVED lines=26> */
[----:B------:R-:W-:Y:S02]  /*2d90*/  @P0 IMAD.X R13, R11, 0x1, R10, P1 ;  /* 0x000000010b0d0824 */ /* 0x000fe400008e060a */
[----:B------:R-:W-:-:S03]  /*2da0*/  IMAD.X R5, RZ, RZ, UR7, P2 ;  /* 0x00000007ff057e24 */ /* 0x000fc600090e06ff */
        /* <DEDUP_REMOVED lines=9> */
[----:B0-----:R-:W-:Y:S02]  /*2e40*/  @!P0 IMAD.X R15, R7, 0x1, R5, P1 ;  /* 0x00000001070f8824 */ /* 0x001fe400008e0605 */
[----:B-1----:R-:W-:Y:S02]  /*2e50*/  @!P0 IMAD.MOV.U32 R12, RZ, RZ, R10 ;  /* 0x000000ffff0c8224 */ /* 0x002fe400078e000a */
[----:B------:R-:W-:-:S05]  /*2e60*/  @!P0 IMAD.MOV.U32 R13, RZ, RZ, R15 ;  /* 0x000000ffff0d8224 */ /* 0x000fca00078e000f */
[----:B------:R0:W2:Y:S01]  /*2e70*/  @!P0 LDG.E.U8 R15, desc[UR8][R12.64] ;  /* 0x000000080c0f8981 */ /* 0x0000a2000c1e1100 */
[----:B------:R-:W-:-:S04]  /*2e80*/  LOP3.LUT R10, R9, 0xffff, RZ, 0xc0, !PT ;  /* 0x0000ffff090a7812 */ /* 0x000fc800078ec0ff */
        /* <DEDUP_REMOVED lines=17> */
.L_x_51:
        /* <DEDUP_REMOVED lines=17> */
.L_x_50:
        /* <DEDUP_REMOVED lines=36> */
[----:B-1----:R-:W-:-:S05]  /*32f0*/  @!P0 IADD3 R12, P1, PT, R11, R4, RZ ;  /* 0x000000040b0c8210 */ /* 0x002fca0007f3e0ff */
[----:B------:R-:W-:-:S06]  /*3300*/  @!P0 IMAD.X R13, R7, 0x1, R5, P1 ;  /* 0x00000001070d8824 */ /* 0x000fcc00008e0605 */
        /* <DEDUP_REMOVED lines=11> */
[----:B-1----:R-:W-:Y:S01]  /*33c0*/  IMAD.X R12, RZ, RZ, ~R7, P3 ;  /* 0x000000ffff0c7224 */ /* 0x002fe200018e0e07 */
[----:B------:R-:W-:-:S04]  /*33d0*/  ISETP.GT.U32.AND.EX P2, PT, RZ, R7, PT, P2 ;  /* 0x00000007ff00720c */ /* 0x000fc80003f44120 */
[----:B------:R-:W-:Y:S01]  /*33e0*/  ISETP.LE.U32.OR.EX P1, PT, R12, RZ, !P2, P1 ;  /* 0x000000ff0c00720c */ /* 0x000fe20005723510 */
[----:B--2---:R0:W-:-:S12]  /*33f0*/  @!P0 STG.E.U8 desc[UR8][R8.64], R13 ;  /* 0x0000000d08008986 */ /* 0x0041d8000c101108 */
[----:B------:R-:W-:Y:S05]  /*3400*/  @P1 BRA `(.L_x_52) ;  /* 0x0000000000501947 */ /* 0x000fea0003800000 */
[----:B0-----:R-:W-:Y:S02]  /*3410*/  IADD3 R18, P1, PT, R14, -0x2, RZ ;  /* 0xfffffffe0e127810 */ /* 0x001fe40007f3e0ff */
[----:B------:R-:W-:-:S03]  /*3420*/  PLOP3.LUT P0, PT, PT, PT, PT, 0x8, 0x80 ;  /* 0x000000000080781c */ /* 0x000fc60003f0e170 */
[----:B------:R-:W-:-:S10]  /*3430*/  IMAD.X R20, RZ, RZ, -0x1, P1 ;  /* 0xffffffffff147424 */ /* 0x000fd400008e06ff */
.L_x_53:
[----:B------:R-:W-:-:S05]  /*3440*/  IADD3 R12, P1, PT, R11, R4, RZ ;  /* 0x000000040b0c7210 */ /* 0x000fca0007f3e0ff */
[----:B------:R-:W-:-:S05]  /*3450*/  IMAD.X R13, R7, 0x1, R5, P1 ;  /* 0x00000001070d7824 */ /* 0x000fca00008e0605 */
        /* <DEDUP_REMOVED lines=15> */
.L_x_52:
        /* <DEDUP_REMOVED lines=21> */
[----:B------:R1:W2:Y:S01]  /*36a0*/  @P0 LDG.E.U8 R5, desc[UR8][R4.64] ;  /* 0x0000000804050981 */ /* 0x0002a2000c1e1100 */
[----:B------:R-:W-:Y:S02]  /*36b0*/  @P0 IADD3 R16, P1, PT, R11, R16, RZ ;  /* 0x000000100b100210 */ /* 0x000fe40007f3e0ff */
[----:B------:R-:W-:-:S03]  /*36c0*/  IADD3 R3, PT, PT, R6, 0x1, R3 ;  /* 0x0000000106037810 */ /* 0x000fc60007ffe003 */
[----:B------:R-:W-:Y:S01]  /*36d0*/  @P0 IMAD.X R17, R7, 0x1, R10, P1 ;  /* 0x0000000107110824 */ /* 0x000fe200008e060a */
[----:B------:R-:W-:Y:S02]  /*36e0*/  PRMT R7, R0, 0x9910, RZ ;  /* 0x0000991000077816 */ /* 0x000fe400000000ff */
[----:B------:R-:W-:Y:S02]  /*36f0*/  PRMT R0, R2, 0x9910, RZ ;  /* 0x0000991002007816 */ /* 0x000fe400000000ff */
[----:B-1----:R-:W-:-:S03]  /*3700*/  PRMT R4, R3, 0x7610, R4 ;  /* 0x0000761003047816 */ /* 0x002fc60000000004 */
[----:B------:R-:W-:Y:S01]  /*3710*/  IMAD R0, R7, -0x3, R0 ;  /* 0xfffffffd07007824 */ /* 0x000fe200078e0200 */
[----:B--2---:R0:W-:Y:S06]  /*3720*/  @P0 STG.E.U8 desc[UR8][R16.64], R5 ;  /* 0x0000000510000986 */ /* 0x0041ec000c101108 */
.L_x_45:
[----:B------:R-:W-:-:S09]  /*3730*/  UISETP.NE.AND UP0, UPT, UR5, URZ, UPT ;  /* 0x000000ff0500728c */ /* 0x000fd2000bf05270 */
[----:B------:R-:W-:Y:S05]  /*3740*/  BRA.U !UP0, `(.L_x_44) ;  /* 0x0000000d08a47547 */ /* 0x000fea000b800000 */
[----:B------:R-:W-:-:S09]  /*3750*/  UISETP.NE.AND UP0, UPT, UR5, 0x1, UPT ;  /* 0x000000010500788c */ /* 0x000fd2000bf05270 */
[----:B------:R-:W-:Y:S05]  /*3760*/  BRA.U !UP0, `(.L_x_54) ;  /* 0x0000000908607547 */ /* 0x000fea000b800000 */
[----:B------:R-:W1:Y:S01]  /*3770*/  LDCU.64 UR6, c[0x0][0x380] ;  /* 0x00007000ff0677ac */ /* 0x000e620008000a00 */
[----:B------:R-:W-:-:S05]  /*3780*/  IMAD.SHL.U32 R14, R0, 0x4, RZ ;  /* 0x00000004000e7824 */ /* 0x000fca00078e00ff */
[----:B------:R-:W-:-:S04]  /*3790*/  LOP3.LUT R2, R14, 0xffff, RZ, 0xc0, !PT ;  /* 0x0000ffff0e027812 */ /* 0x000fc800078ec0ff */
[----:B-1----:R-:W-:-:S05]  /*37a0*/  IADD3 R2, P0, PT, R2, UR6, RZ ;  /* 0x0000000602027c10 */ /* 0x002fca000ff1e0ff */
[----:B------:R-:W-:-:S05]  /*37b0*/  IMAD.X R3, RZ, RZ, UR7, P0 ;  /* 0x00000007ff037e24 */ /* 0x000fca00080e06ff */
[----:B0-----:R-:W2:Y:S01]  /*37c0*/  LDG.E.U8 R5, desc[UR8][R2.64] ;  /* 0x0000000802057981 */ /* 0x001ea2000c1e1100 */
        /* <DEDUP_REMOVED lines=26> */
.L_x_56:
        /* <DEDUP_REMOVED lines=17> */
.L_x_55:
        /* <DEDUP_REMOVED lines=20> */
[----:B------:R-:W-:-:S05]  /*3bc0*/  VIADD R14, R14, 0x4 ;  /* 0x000000040e0e7836 */ /* 0x000fca0000000000 */
[----:B------:R-:W-:Y:S01]  /*3bd0*/  LOP3.LUT R14, R14, 0xffff, RZ, 0xc0, !PT ;  /* 0x0000ffff0e0e7812 */ /* 0x000fe200078ec0ff */
[----:B--2---:R1:W-:Y:S04]  /*3be0*/  @!P1 STG.E.U8 desc[UR8][R10.64+0x1], R19 ;  /* 0x000001130a009986 */ /* 0x0043e8000c101108 */
[----:B------:R-:W2:Y:S01]  /*3bf0*/  @P0 LDG.E.U8 R17, desc[UR8][R16.64] ;  /* 0x0000000810110981 */ /* 0x000ea2000c1e1100 */
[----:B------:R-:W-:Y:S02]  /*3c00*/  IADD3 R2, P2, PT, R14, UR6, RZ ;  /* 0x000000060e027c10 */ /* 0x000fe4000ff5e0ff */
[----:B------:R-:W-:-:S03]  /*3c10*/  @P0 IADD3 R14, P1, PT, R9, R8, RZ ;  /* 0x00000008090e0210 */ /* 0x000fc60007f3e0ff */
[----:B------:R-:W-:Y:S02]  /*3c20*/  IMAD.X R3, RZ, RZ, UR7, P2 ;  /* 0x00000007ff037e24 */ /* 0x000fe400090e06ff */
[----:B0-----:R-:W-:-:S05]  /*3c30*/  @P0 IMAD.X R15, R7, 0x1, R6, P1 ;  /* 0x00000001070f0824 */ /* 0x001fca00008e0606 */
        /* <DEDUP_REMOVED lines=9> */
[----:B------:R-:W-:-:S05]  /*3cd0*/  @!P0 IMAD.X R11, R7, 0x1, R3, P1 ;  /* 0x00000001070b8824 */ /* 0x000fca00008e0603 */
[----:B------:R1:W2:Y:S01]  /*3ce0*/  @!P0 LDG.E.U8 R13, desc[UR8][R10.64] ;  /* 0x000000080a0d8981 */ /* 0x0002a2000c1e1100 */
[----:B------:R-:W-:-:S04]  /*3cf0*/  LOP3.LUT R6, R5, 0xffff, RZ, 0xc0, !PT ;  /* 0x0000ffff05067812 */ /* 0x000fc800078ec0ff */
[----:B------:R-:W-:-:S05]  /*3d00*/  IADD3 R6, P1, PT, R6, UR6, RZ ;  /* 0x0000000606067c10 */ /* 0x000fca000ff3e0ff */
[----:B------:R-:W-:Y:S01]  /*3d10*/  IMAD.X R4, RZ, RZ, UR7, P1 ;  /* 0x00000007ff047e24 */ /* 0x000fe200088e06ff */
[----:B-1----:R-:W-:Y:S01]  /*3d20*/  @!P0 IADD3 R10, P1, PT, R9, R6, RZ ;  /* 0x00000006090a8210 */ /* 0x002fe20007f3e0ff */
[----:B------:R-:W-:-:S04]  /*3d30*/  @!P0 IMAD.MOV.U32 R9, RZ, RZ, 0x1 ;  /* 0x00000001ff098424 */ /* 0x000fc800078e00ff */
[----:B------:R-:W-:Y:S01]  /*3d40*/  @!P0 IMAD.X R11, R7, 0x1, R4, P1 ;  /* 0x00000001070b8824 */ /* 0x000fe200008e0604 */
[----:B0-----:R-:W-:Y:S01]  /*3d50*/  IADD3 R14, P3, PT, -R9, R12, RZ ;  /* 0x0000000c090e7210 */ /* 0x001fe20007f7e1ff */
        /* <DEDUP_REMOVED lines=11> */
.L_x_58:
        /* <DEDUP_REMOVED lines=17> */
.L_x_57:
        /* <DEDUP_REMOVED lines=14> */
[----:B------:R-:W-:Y:S01]  /*4000*/  @!P1 IMAD.X R7, RZ, RZ, R7, P3 ;  /* 0x000000ffff079224 */ /* 0x000fe200018e0607 */
[----:B--2---:R0:W-:Y:S04]  /*4010*/  @!P1 STG.E.U8 desc[UR8][R14.64], R13 ;  /* 0x0000000d0e009986 */ /* 0x0041e8000c101108 */
[----:B------:R-:W2:Y:S01]  /*4020*/  @!P1 LDG.E.U8 R17, desc[UR8][R10.64+0x1] ;  /* 0x000001080a119981 */ /* 0x000ea2000c1e1100 */
[----:B------:R-:W-:Y:S01]  /*4030*/  ISETP.LE.U32.OR.EX P0, PT, R7, RZ, P0, P2 ;  /* 0x000000ff0700720c */ /* 0x000fe20000703520 */
[----:B------:R-:W-:Y:S01]  /*4040*/  VIADD R0, R0, 0x2 ;  /* 0x0000000200007836 */ /* 0x000fe20000000000 */
[----:B------:R-:W-:Y:S01]  /*4050*/  IADD3 R5, PT, PT, R5, 0x1, R8 ;  /* 0x0000000105057810 */ /* 0x000fe20007ffe008 */
[----:B--2---:R0:W-:Y:S10]  /*4060*/  @!P1 STG.E.U8 desc[UR8][R14.64+0x1], R17 ;  /* 0x000001110e009986 */ /* 0x0041f4000c101108 */
[----:B------:R-:W-:Y:S05]  /*4070*/  @!P0 BRA `(.L_x_59) ;  /* 0x0000000000188947 */ /* 0x000fea0003800000 */
[----:B------:R-:W-:-:S05]  /*4080*/  IADD3 R2, P0, PT, R9, R2, RZ ;  /* 0x0000000209027210 */ /* 0x000fca0007f1e0ff */
[----:B------:R-:W-:-:S06]  /*4090*/  IMAD.X R3, R7, 0x1, R3, P0 ;  /* 0x0000000107037824 */ /* 0x000fcc00000e0603 */
[----:B------:R-:W2:Y:S01]  /*40a0*/  LDG.E.U8 R3, desc[UR8][R2.64] ;  /* 0x0000000802037981 */ /* 0x000ea2000c1e1100 */
[----:B------:R-:W-:-:S05]  /*40b0*/  IADD3 R6, P0, PT, R9, R6, RZ ;  /* 0x0000000609067210 */ /* 0x000fca0007f1e0ff */
[----:B------:R-:W-:-:S05]  /*40c0*/  IMAD.X R7, R7, 0x1, R4, P0 ;  /* 0x0000000107077824 */ /* 0x000fca00000e0604 */
[----:B--2---:R1:W-:Y:S03]  /*40d0*/  STG.E.U8 desc[UR8][R6.64], R3 ;  /* 0x0000000306007986 */ /* 0x0043e6000c101108 */
.L_x_59:
[----:B------:R-:W-:-:S07]  /*40e0*/  PRMT R4, R5, 0x7610, R4 ;  /* 0x0000761005047816 */ /* 0x000fce0000000004 */
.L_x_54:
[----:B------:R-:W-:-:S04]  /*40f0*/  ULOP3.LUT UR4, UR4, 0x1, URZ, 0xc0, !UPT ;  /* 0x0000000104047892 */ /* 0x000fc8000f8ec0ff */
[----:B------:R-:W-:-:S09]  /*4100*/  UISETP.NE.U32.AND UP0, UPT, UR4, 0x1, UPT ;  /* 0x000000010400788c */ /* 0x000fd2000bf05070 */
[----:B------:R-:W-:Y:S05]  /*4110*/  BRA.U UP0, `(.L_x_44) ;  /* 0x0000000500307547 */ /* 0x000fea000b800000 */
[----:B------:R-:W2:Y:S01]  /*4120*/  LDCU.64 UR4, c[0x0][0x380] ;  /* 0x00007000ff0477ac */ /* 0x000ea20008000a00 */
[----:B------:R-:W-:-:S05]  /*4130*/  IMAD.SHL.U32 R0, R0, 0x4, RZ ;  /* 0x0000000400007824 */ /* 0x000fca00078e00ff */
[----:B------:R-:W-:-:S04]  /*4140*/  LOP3.LUT R0, R0, 0xffff, RZ, 0xc0, !PT ;  /* 0x0000ffff00007812 */ /* 0x000fc800078ec0ff */
[----:B--2---:R-:W-:-:S05]  /*4150*/  IADD3 R2, P0, PT, R0, UR4, RZ ;  /* 0x0000000400027c10 */ /* 0x004fca000ff1e0ff */
[----:B-1----:R-:W-:-:S05]  /*4160*/  IMAD.X R3, RZ, RZ, UR5, P0 ;  /* 0x00000005ff037e24 */ /* 0x002fca00080e06ff */
        /* <DEDUP_REMOVED lines=27> */
.L_x_61:
        /* <DEDUP_REMOVED lines=17> */
.L_x_60:
        /* <DEDUP_REMOVED lines=16> */
[----:B------:R-:W3:Y:S01]  /*4530*/  @!P1 LDG.E.U8 R17, desc[UR8][R10.64+0x1] ;  /* 0x000001080a119981 */ /* 0x000ee2000c1e1100 */
[----:B------:R-:W-:-:S02]  /*4540*/  ISETP.LE.U32.OR.EX P0, PT, R5, RZ, P0, P2 ;  /* 0x000000ff0500720c */ /* 0x000fc40000703520 */
[----:B------:R-:W-:Y:S01]  /*4550*/  IADD3 R4, PT, PT, R4, 0x1, R9 ;  /* 0x0000000104047810 */ /* 0x000fe20007ffe009 */
[----:B---3--:R2:W-:Y:S10]  /*4560*/  @!P1 STG.E.U8 desc[UR8][R12.64+0x1], R17 ;  /* 0x000001110c009986 */ /* 0x0085f4000c101108 */
[----:B------:R-:W-:Y:S05]  /*4570*/  @!P0 BRA `(.L_x_44) ;  /* 0x0000000000188947 */ /* 0x000fea0003800000 */
[----:B------:R-:W-:-:S05]  /*4580*/  IADD3 R2, P0, PT, R7, R2, RZ ;  /* 0x0000000207027210 */ /* 0x000fca0007f1e0ff */
[----:B------:R-:W-:-:S06]  /*4590*/  IMAD.X R3, R5, 0x1, R3, P0 ;  /* 0x0000000105037824 */ /* 0x000fcc00000e0603 */
[----:B------:R-:W3:Y:S01]  /*45a0*/  LDG.E.U8 R3, desc[UR8][R2.64] ;  /* 0x0000000802037981 */ /* 0x000ee2000c1e1100 */
[----:B------:R-:W-:-:S05]  /*45b0*/  IADD3 R6, P0, PT, R7, R6, RZ ;  /* 0x0000000607067210 */ /* 0x000fca0007f1e0ff */
[----:B------:R-:W-:-:S05]  /*45c0*/  IMAD.X R7, R5, 0x1, R0, P0 ;  /* 0x0000000105077824 */ /* 0x000fca00000e0600 */
[----:B---3--:R3:W-:Y:S03]  /*45d0*/  STG.E.U8 desc[UR8][R6.64], R3 ;  /* 0x0000000306007986 */ /* 0x0087e6000c101108 */
.L_x_44:
[----:B0-----:R-:W-:-:S07]  /*45e0*/  LOP3.LUT R5, R4, 0xffff, RZ, 0xc0, !PT ;  /* 0x0000ffff04057812 */ /* 0x001fce00078ec0ff */
.L_x_25:
[----:B-1-3--:R-:W0:Y:S02]  /*45f0*/  LDC.64 R2, c[0x0][0x390] ;  /* 0x0000e400ff027b82 */ /* 0x00ae240000000a00 */
[----:B0-----:R-:W-:Y:S01]  /*4600*/  STG.E desc[UR8][R2.64], R5 ;  /* 0x0000000502007986 */ /* 0x001fe2000c101908 */
[----:B------:R-:W-:Y:S05]  /*4610*/  EXIT ;  /* 0x000000000000794d */ /* 0x000fea0003800000 */
.L_x_62:
        /* <DEDUP_REMOVED lines=14> */
.L_x_66:


//--------------------- .text._Z10bit_reducePKjPj --------------------------
	.section	.text._Z10bit_reducePKjPj,"ax",@progbits
	.align	128
        .global         _Z10bit_reducePKjPj
        .type           _Z10bit_reducePKjPj,@function
        .size           _Z10bit_reducePKjPj,(.L_x_67 - _Z10bit_reducePKjPj)
        .other          _Z10bit_reducePKjPj,@"STO_CUDA_ENTRY STV_DEFAULT"
_Z10bit_reducePKjPj:
.text._Z10bit_reducePKjPj:
[----:B------:R-:W-:Y:S01]  /*0000*/  LDC R1, c[0x0][0x37c] ;  /* 0x0000df00ff017b82 */ /* 0x000fe20000000800 */
[----:B------:R-:W0:Y:S07]  /*0010*/  S2R R7, SR_TID.X ;  /* 0x0000000000077919 */ /* 0x000e2e0000002100 */
[----:B------:R-:W1:Y:S01]  /*0020*/  LDC.64 R2, c[0x0][0x380] ;  /* 0x0000e000ff027b82 */ /* 0x000e620000000a00 */
[----:B------:R-:W0:Y:S01]  /*0030*/  LDCU UR6, c[0x0][0x360] ;  /* 0x00006c00ff0677ac */ /* 0x000e220008000800 */
[----:B------:R-:W0:Y:S01]  /*0040*/  S2R R0, SR_CTAID.X ;  /* 0x0000000000007919 */ /* 0x000e220000002500 */
[----:B------:R-:W2:Y:S01]  /*0050*/  LDCU.64 UR4, c[0x0][0x358] ;  /* 0x00006b00ff0477ac */ /* 0x000ea20008000a00 */
[----:B0-----:R-:W-:-:S04]  /*0060*/  IMAD R7, R0, UR6, R7 ;  /* 0x0000000600077c24 */ /* 0x001fc8000f8e0207 */
[----:B-1----:R-:W-:-:S05]  /*0070*/  IMAD.WIDE.U32 R2, R7, 0x4, R2 ;  /* 0x0000000407027825 */ /* 0x002fca00078e0002 */
[----:B--2---:R-:W2:Y:S02]  /*0080*/  LDG.E R9, desc[UR4][R2.64] ;  /* 0x0000000402097981 */ /* 0x004ea4000c1e1900 */
[----:B--2---:R-:W-:-:S13]  /*0090*/  ISETP.GT.U32.AND P0, PT, R9, 0xff, PT ;  /* 0x000000ff0900780c */ /* 0x004fda0003f04070 */
[----:B------:R-:W0:Y:S01]  /*00a0*/  @!P0 LDC.64 R4, c[0x0][0x388] ;  /* 0x0000e200ff048b82 */ /* 0x000e220000000a00 */
[----:B------:R-:W-:Y:S02]  /*00b0*/  @!P0 IMAD.MOV.U32 R11, RZ, RZ, 0x1 ;  /* 0x00000001ff0b8424 */ /* 0x000fe400078e00ff */
[----:B0-----:R-:W-:-:S05]  /*00c0*/  @!P0 IMAD.WIDE.U32 R4, R7, 0x4, R4 ;  /* 0x0000000407048825 */ /* 0x001fca00078e0004 */
[----:B------:R0:W-:Y:S04]  /*00d0*/  @!P0 STG.E desc[UR4][R4.64], R11 ;  /* 0x0000000b04008986 */ /* 0x0001e8000c101904 */
[----:B------:R0:W-:Y:S01]  /*00e0*/  @!P0 STG.E.U8 desc[UR4][R4.64+0x1], R9 ;  /* 0x0000010904008986 */ /* 0x0001e2000c101104 */
[----:B------:R-:W-:Y:S05]  /*00f0*/  @!P0 EXIT ;  /* 0x000000000000894d */ /* 0x000fea0003800000 */
[----:B------:R-:W-:-:S13]  /*0100*/  ISETP.GT.U32.AND P0, PT, R9, 0xffff, PT ;  /* 0x0000ffff0900780c */ /* 0x000fda0003f04070 */
[----:B------:R-:W1:Y:S01]  /*0110*/  @!P0 LDC.64 R2, c[0x0][0x388] ;  /* 0x0000e200ff028b82 */ /* 0x000e620000000a00 */
[----:B0-----:R-:W-:Y:S02]  /*0120*/  @!P0 MOV R11, 0x2 ;  /* 0x00000002000b8802 */ /* 0x001fe40000000f00 */
[----:B------:R-:W-:Y:S01]  /*0130*/  @!P0 SHF.R.U32.HI R5, RZ, 0x8, R9 ;  /* 0x00000008ff058819 */ /* 0x000fe20000011609 */
[----:B-1----:R-:W-:-:S05]  /*0140*/  @!P0 IMAD.WIDE.U32 R2, R7, 0x4, R2 ;  /* 0x0000000407028825 */ /* 0x002fca00078e0002 */
[----:B------:R0:W-:Y:S04]  /*0150*/  @!P0 STG.E desc[UR4][R2.64], R11 ;  /* 0x0000000b02008986 */ /* 0x0001e8000c101904 */
[----:B------:R0:W-:Y:S04]  /*0160*/  @!P0 STG.E.U8 desc[UR4][R2.64+0x2], R5 ;  /* 0x0000020502008986 */ /* 0x0001e8000c101104 */
[----:B------:R0:W-:Y:S01]  /*0170*/  @!P0 STG.E.U8 desc[UR4][R2.64+0x1], R9 ;  /* 0x0000010902008986 */ /* 0x0001e2000c101104 */
[----:B------:R-:W-:Y:S05]  /*0180*/  @!P0 EXIT ;  /* 0x000000000000894d */ /* 0x000fea0003800000 */
[----:B0-----:R-:W0:Y:S01]  /*0190*/  LDC.64 R2, c[0x0][0x388] ;  /* 0x0000e200ff027b82 */ /* 0x001e220000000a00 */
[----:B------:R-:W-:Y:S01]  /*01a0*/  IMAD.MOV.U32 R11, RZ, RZ, 0x4 ;  /* 0x00000004ff0b7424 */ /* 0x000fe200078e00ff */
[--C-:B------:R-:W-:Y:S02]  /*01b0*/  SHF.R.U32.HI R5, RZ, 0x18, R9.reuse ;  /* 0x00000018ff057819 */ /* 0x100fe40000011609 */
[----:B------:R-:W-:Y:S01]  /*01c0*/  SHF.R.U32.HI R13, RZ, 0x8, R9 ;  /* 0x00000008ff0d7819 */ /* 0x000fe20000011609 */
[----:B0-----:R-:W-:Y:S01]  /*01d0*/  IMAD.WIDE.U32 R2, R7, 0x4, R2 ;  /* 0x0000000407027825 */ /* 0x001fe200078e0002 */
[----:B------:R-:W-:-:S04]  /*01e0*/  SHF.R.U32.HI R7, RZ, 0x10, R9 ;  /* 0x00000010ff077819 */ /* 0x000fc80000011609 */
[----:B------:R-:W-:Y:S04]  /*01f0*/  STG.E desc[UR4][R2.64], R11 ;  /* 0x0000000b02007986 */ /* 0x000fe8000c101904 */
[----:B------:R-:W-:Y:S04]  /*0200*/  STG.E.U8 desc[UR4][R2.64+0x4], R5 ;  /* 0x0000040502007986 */ /* 0x000fe8000c101104 */
[----:B------:R-:W-:Y:S04]  /*0210*/  STG.E.U8 desc[UR4][R2.64+0x3], R7 ;  /* 0x0000030702007986 */ /* 0x000fe8000c101104 */
[----:B------:R-:W-:Y:S04]  /*0220*/  STG.E.U8 desc[UR4][R2.64+0x2], R13 ;  /* 0x0000020d02007986 */ /* 0x000fe8000c101104 */
[----:B------:R-:W-:Y:S01]  /*0230*/  STG.E.U8 desc[UR4][R2.64+0x1], R9 ;  /* 0x0000010902007986 */ /* 0x000fe2000c101104 */
[----:B------:R-:W-:Y:S05]  /*0240*/  EXIT ;  /* 0x000000000000794d */ /* 0x000fea0003800000 */
.L_x_63:
        /* <DEDUP_REMOVED lines=11> */
.L_x_67:


//--------------------- .nv.shared._Z4movePhjjtb  --------------------------
	.section	.nv.shared._Z4movePhjjtb,"aw",@nobits
	.sectionflags	@""
	.align	16
	.zero		1024


//--------------------- .nv.shared.reserved.0     --------------------------
	.section	.nv.shared.reserved.0,"aw",@nobits
	.weak		__nv_reservedSMEM_offset_0_alias
	.size		__nv_reservedSMEM_offset_0_alias, 0, 64
	.other		__nv_reservedSMEM_offset_0_alias,@"STO_CUDA_RESERVED_SHARED STV_DEFAULT"
__nv_reservedSMEM_offset_0_alias:
	.zero		0
	.zero		64


//--------------------- .nv.shared._Z16bit_reduce_countPKjPjS1_t --------------------------
	.section	.nv.shared._Z16bit_reduce_countPKjPjS1_t,"aw",@nobits
	.sectionflags	@""
	.align	16
	.zero		1024


//--------------------- .nv.shared._Z11seq_compactPhtPj --------------------------
	.section	.nv.shared._Z11seq_compactPhtPj,"aw",@nobits
	.sectionflags	@""
	.align	16
	.zero		1024


//--------------------- .nv.shared._Z10bit_reducePKjPj --------------------------
	.section	.nv.shared._Z10bit_reducePKjPj,"aw",@nobits
	.sectionflags	@""
	.align	16
	.zero		1024


//--------------------- .nv.constant0._Z4movePhjjtb --------------------------
	.section	.nv.constant0._Z4movePhjjtb,"a",@progbits
	.sectionflags	@""
	.align	4
.nv.constant0._Z4movePhjjtb:
	.zero		915


//--------------------- .nv.constant0._Z16bit_reduce_countPKjPjS1_t --------------------------
	.section	.nv.constant0._Z16bit_reduce_countPKjPjS1_t,"a",@progbits
	.sectionflags	@""
	.align	4
.nv.constant0._Z16bit_reduce_countPKjPjS1_t:
	.zero		922


//--------------------- .nv.constant0._Z11seq_compactPhtPj --------------------------
	.section	.nv.constant0._Z11seq_compactPhtPj,"a",@progbits
	.sectionflags	@""
	.align	4
.nv.constant0._Z11seq_compactPhtPj:
	.zero		920


//--------------------- .nv.constant0._Z10bit_reducePKjPj --------------------------
	.section	.nv.constant0._Z10bit_reducePKjPj,"a",@progbits
	.sectionflags	@""
	.align	4
.nv.constant0._Z10bit_reducePKjPj:
	.zero		912


//--------------------- SYMBOLS --------------------------

	.type		.nv.reservedSmem.offset0,@object
	.size		.nv.reservedSmem.offset0,0x4
	.type		.nv.reservedSmem.cap,@object
	.size		.nv.reservedSmem.cap,0x4
